//
// Generated by NVIDIA NVVM Compiler
//
// Compiler Build ID: CL-36424714
// Cuda compilation tools, release 13.0, V13.0.88
// Based on NVVM 20.0.0
//

.version 9.0
.target sm_100
.address_size 64

	// .globl	_Z16init_random_seedj17curandStateXORWOW
.extern .func  (.param .b32 func_retval0) vprintf
(
	.param .b64 vprintf_param_0,
	.param .b64 vprintf_param_1
)
;
.global .align 4 .b8 precalc_xorwow_matrix[102400];
.global .align 4 .b8 precalc_xorwow_offset_matrix[102400];
.global .align 4 .b8 mrg32k3aM1[2304];
.global .align 4 .b8 mrg32k3aM2[2304];
.global .align 4 .b8 mrg32k3aM1SubSeq[2016];
.global .align 4 .b8 mrg32k3aM2SubSeq[2016];
.global .align 4 .b8 mrg32k3aM1Seq[2304];
.global .align 4 .b8 mrg32k3aM2Seq[2304];
.const .align 8 .b8 __cr_lgamma_table[72];
.global .align 1 .b8 $str[10] = {102, 105, 114, 105, 110, 103, 32, 58, 41};
.global .align 1 .b8 $str$1[66] = {110, 101, 117, 114, 111, 110, 58, 32, 37, 100, 44, 32, 115, 121, 110, 97, 112, 115, 101, 58, 32, 37, 100, 44, 32, 119, 101, 105, 103, 104, 116, 58, 32, 37, 46, 50, 102, 44, 32, 97, 99, 116, 105, 118, 105, 116, 121, 58, 32, 37, 46, 50, 102, 44, 32, 105, 110, 112, 117, 116, 58, 32, 37, 100, 10};
.global .align 1 .b8 $str$2[44] = {110, 101, 117, 114, 111, 110, 58, 32, 37, 100, 44, 32, 119, 101, 105, 103, 104, 116, 101, 100, 32, 115, 117, 109, 58, 32, 37, 46, 50, 102, 44, 32, 111, 117, 116, 112, 117, 116, 58, 32, 37, 100, 10};

.visible .entry _Z16init_random_seedj17curandStateXORWOW(
	.param .u32 _Z16init_random_seedj17curandStateXORWOW_param_0,
	.param .align 8 .b8 _Z16init_random_seedj17curandStateXORWOW_param_1[48]
)
{
	.local .align 8 .b8 	__local_depot0[48];
	.reg .b64 	%SP;
	.reg .b64 	%SPL;
	.reg .pred 	%p<63>;
	.reg .b32 	%r<1172>;
	.reg .b32 	%f<2>;
	.reg .b64 	%rd<23>;
	.reg .b64 	%fd<2>;

	mov.u64 	%SPL, __local_depot0;
	ld.param.u32 	%r532, [_Z16init_random_seedj17curandStateXORWOW_param_0];
	ld.param.f64 	%fd1, [_Z16init_random_seedj17curandStateXORWOW_param_1+40];
	ld.param.f32 	%f1, [_Z16init_random_seedj17curandStateXORWOW_param_1+32];
	ld.param.v2.u32 	{%r533, %r534}, [_Z16init_random_seedj17curandStateXORWOW_param_1+24];
	add.u64 	%rd1, %SPL, 0;
	st.local.v2.u32 	[%rd1+24], {%r533, %r534};
	st.local.f32 	[%rd1+32], %f1;
	st.local.f64 	[%rd1+40], %fd1;
	mov.u32 	%r1, %ctaid.x;
	xor.b32  	%r535, %r532, -1429050551;
	mul.lo.s32 	%r536, %r535, 1099087573;
	add.s32 	%r537, %r536, -638133224;
	add.s32 	%r538, %r536, 123456789;
	st.local.v2.u32 	[%rd1], {%r537, %r538};
	xor.b32  	%r539, %r536, 362436069;
	mov.b32 	%r540, -123459836;
	st.local.v2.u32 	[%rd1+8], {%r539, %r540};
	add.s32 	%r541, %r536, 5783321;
	mov.b32 	%r542, -589760388;
	st.local.v2.u32 	[%rd1+16], {%r542, %r541};
	setp.eq.s32 	%p1, %r1, 0;
	@%p1 bra 	$L__BB0_115;
	cvt.u64.u32 	%rd22, %r1;
	mov.b32 	%r895, 0;
	mov.u64 	%rd12, precalc_xorwow_matrix;
$L__BB0_2:
	mov.u64 	%rd3, %rd22;
	and.b64  	%rd4, %rd3, 3;
	setp.eq.s64 	%p2, %rd4, 0;
	@%p2 bra 	$L__BB0_114;
	mul.wide.u32 	%rd11, %r895, 3200;
	add.s64 	%rd5, %rd12, %rd11;
	mov.b32 	%r908, 0;
	mov.u32 	%r909, %r908;
	mov.u32 	%r910, %r908;
	mov.u32 	%r911, %r908;
	mov.u32 	%r912, %r908;
	mov.u32 	%r901, %r908;
$L__BB0_4:
	mul.wide.u32 	%rd13, %r901, 4;
	add.s64 	%rd14, %rd1, %rd13;
	ld.local.u32 	%r9, [%rd14+4];
	shl.b32 	%r10, %r901, 5;
	mov.b32 	%r907, 0;
$L__BB0_5:
	.pragma "nounroll";
	shr.u32 	%r546, %r9, %r907;
	and.b32  	%r547, %r546, 1;
	setp.eq.b32 	%p3, %r547, 1;
	not.pred 	%p4, %p3;
	add.s32 	%r548, %r10, %r907;
	mul.lo.s32 	%r549, %r548, 5;
	mul.wide.u32 	%rd15, %r549, 4;
	add.s64 	%rd6, %rd5, %rd15;
	@%p4 bra 	$L__BB0_7;
	ld.global.nc.u32 	%r550, [%rd6];
	xor.b32  	%r912, %r912, %r550;
	ld.global.nc.u32 	%r551, [%rd6+4];
	xor.b32  	%r911, %r911, %r551;
	ld.global.nc.u32 	%r552, [%rd6+8];
	xor.b32  	%r910, %r910, %r552;
	ld.global.nc.u32 	%r553, [%rd6+12];
	xor.b32  	%r909, %r909, %r553;
	ld.global.nc.u32 	%r554, [%rd6+16];
	xor.b32  	%r908, %r908, %r554;
$L__BB0_7:
	and.b32  	%r556, %r546, 2;
	setp.eq.s32 	%p5, %r556, 0;
	@%p5 bra 	$L__BB0_9;
	ld.global.nc.u32 	%r557, [%rd6+20];
	xor.b32  	%r912, %r912, %r557;
	ld.global.nc.u32 	%r558, [%rd6+24];
	xor.b32  	%r911, %r911, %r558;
	ld.global.nc.u32 	%r559, [%rd6+28];
	xor.b32  	%r910, %r910, %r559;
	ld.global.nc.u32 	%r560, [%rd6+32];
	xor.b32  	%r909, %r909, %r560;
	ld.global.nc.u32 	%r561, [%rd6+36];
	xor.b32  	%r908, %r908, %r561;
$L__BB0_9:
	and.b32  	%r563, %r546, 4;
	setp.eq.s32 	%p6, %r563, 0;
	@%p6 bra 	$L__BB0_11;
	ld.global.nc.u32 	%r564, [%rd6+40];
	xor.b32  	%r912, %r912, %r564;
	ld.global.nc.u32 	%r565, [%rd6+44];
	xor.b32  	%r911, %r911, %r565;
	ld.global.nc.u32 	%r566, [%rd6+48];
	xor.b32  	%r910, %r910, %r566;
	ld.global.nc.u32 	%r567, [%rd6+52];
	xor.b32  	%r909, %r909, %r567;
	ld.global.nc.u32 	%r568, [%rd6+56];
	xor.b32  	%r908, %r908, %r568;
$L__BB0_11:
	and.b32  	%r570, %r546, 8;
	setp.eq.s32 	%p7, %r570, 0;
	@%p7 bra 	$L__BB0_13;
	ld.global.nc.u32 	%r571, [%rd6+60];
	xor.b32  	%r912, %r912, %r571;
	ld.global.nc.u32 	%r572, [%rd6+64];
	xor.b32  	%r911, %r911, %r572;
	ld.global.nc.u32 	%r573, [%rd6+68];
	xor.b32  	%r910, %r910, %r573;
	ld.global.nc.u32 	%r574, [%rd6+72];
	xor.b32  	%r909, %r909, %r574;
	ld.global.nc.u32 	%r575, [%rd6+76];
	xor.b32  	%r908, %r908, %r575;
$L__BB0_13:
	and.b32  	%r577, %r546, 16;
	setp.eq.s32 	%p8, %r577, 0;
	@%p8 bra 	$L__BB0_15;
	ld.global.nc.u32 	%r578, [%rd6+80];
	xor.b32  	%r912, %r912, %r578;
	ld.global.nc.u32 	%r579, [%rd6+84];
	xor.b32  	%r911, %r911, %r579;
	ld.global.nc.u32 	%r580, [%rd6+88];
	xor.b32  	%r910, %r910, %r580;
	ld.global.nc.u32 	%r581, [%rd6+92];
	xor.b32  	%r909, %r909, %r581;
	ld.global.nc.u32 	%r582, [%rd6+96];
	xor.b32  	%r908, %r908, %r582;
$L__BB0_15:
	and.b32  	%r584, %r546, 32;
	setp.eq.s32 	%p9, %r584, 0;
	@%p9 bra 	$L__BB0_17;
	ld.global.nc.u32 	%r585, [%rd6+100];
	xor.b32  	%r912, %r912, %r585;
	ld.global.nc.u32 	%r586, [%rd6+104];
	xor.b32  	%r911, %r911, %r586;
	ld.global.nc.u32 	%r587, [%rd6+108];
	xor.b32  	%r910, %r910, %r587;
	ld.global.nc.u32 	%r588, [%rd6+112];
	xor.b32  	%r909, %r909, %r588;
	ld.global.nc.u32 	%r589, [%rd6+116];
	xor.b32  	%r908, %r908, %r589;
$L__BB0_17:
	and.b32  	%r591, %r546, 64;
	setp.eq.s32 	%p10, %r591, 0;
	@%p10 bra 	$L__BB0_19;
	ld.global.nc.u32 	%r592, [%rd6+120];
	xor.b32  	%r912, %r912, %r592;
	ld.global.nc.u32 	%r593, [%rd6+124];
	xor.b32  	%r911, %r911, %r593;
	ld.global.nc.u32 	%r594, [%rd6+128];
	xor.b32  	%r910, %r910, %r594;
	ld.global.nc.u32 	%r595, [%rd6+132];
	xor.b32  	%r909, %r909, %r595;
	ld.global.nc.u32 	%r596, [%rd6+136];
	xor.b32  	%r908, %r908, %r596;
$L__BB0_19:
	and.b32  	%r598, %r546, 128;
	setp.eq.s32 	%p11, %r598, 0;
	@%p11 bra 	$L__BB0_21;
	ld.global.nc.u32 	%r599, [%rd6+140];
	xor.b32  	%r912, %r912, %r599;
	ld.global.nc.u32 	%r600, [%rd6+144];
	xor.b32  	%r911, %r911, %r600;
	ld.global.nc.u32 	%r601, [%rd6+148];
	xor.b32  	%r910, %r910, %r601;
	ld.global.nc.u32 	%r602, [%rd6+152];
	xor.b32  	%r909, %r909, %r602;
	ld.global.nc.u32 	%r603, [%rd6+156];
	xor.b32  	%r908, %r908, %r603;
$L__BB0_21:
	and.b32  	%r605, %r546, 256;
	setp.eq.s32 	%p12, %r605, 0;
	@%p12 bra 	$L__BB0_23;
	ld.global.nc.u32 	%r606, [%rd6+160];
	xor.b32  	%r912, %r912, %r606;
	ld.global.nc.u32 	%r607, [%rd6+164];
	xor.b32  	%r911, %r911, %r607;
	ld.global.nc.u32 	%r608, [%rd6+168];
	xor.b32  	%r910, %r910, %r608;
	ld.global.nc.u32 	%r609, [%rd6+172];
	xor.b32  	%r909, %r909, %r609;
	ld.global.nc.u32 	%r610, [%rd6+176];
	xor.b32  	%r908, %r908, %r610;
$L__BB0_23:
	and.b32  	%r612, %r546, 512;
	setp.eq.s32 	%p13, %r612, 0;
	@%p13 bra 	$L__BB0_25;
	ld.global.nc.u32 	%r613, [%rd6+180];
	xor.b32  	%r912, %r912, %r613;
	ld.global.nc.u32 	%r614, [%rd6+184];
	xor.b32  	%r911, %r911, %r614;
	ld.global.nc.u32 	%r615, [%rd6+188];
	xor.b32  	%r910, %r910, %r615;
	ld.global.nc.u32 	%r616, [%rd6+192];
	xor.b32  	%r909, %r909, %r616;
	ld.global.nc.u32 	%r617, [%rd6+196];
	xor.b32  	%r908, %r908, %r617;
$L__BB0_25:
	and.b32  	%r619, %r546, 1024;
	setp.eq.s32 	%p14, %r619, 0;
	@%p14 bra 	$L__BB0_27;
	ld.global.nc.u32 	%r620, [%rd6+200];
	xor.b32  	%r912, %r912, %r620;
	ld.global.nc.u32 	%r621, [%rd6+204];
	xor.b32  	%r911, %r911, %r621;
	ld.global.nc.u32 	%r622, [%rd6+208];
	xor.b32  	%r910, %r910, %r622;
	ld.global.nc.u32 	%r623, [%rd6+212];
	xor.b32  	%r909, %r909, %r623;
	ld.global.nc.u32 	%r624, [%rd6+216];
	xor.b32  	%r908, %r908, %r624;
$L__BB0_27:
	and.b32  	%r626, %r546, 2048;
	setp.eq.s32 	%p15, %r626, 0;
	@%p15 bra 	$L__BB0_29;
	ld.global.nc.u32 	%r627, [%rd6+220];
	xor.b32  	%r912, %r912, %r627;
	ld.global.nc.u32 	%r628, [%rd6+224];
	xor.b32  	%r911, %r911, %r628;
	ld.global.nc.u32 	%r629, [%rd6+228];
	xor.b32  	%r910, %r910, %r629;
	ld.global.nc.u32 	%r630, [%rd6+232];
	xor.b32  	%r909, %r909, %r630;
	ld.global.nc.u32 	%r631, [%rd6+236];
	xor.b32  	%r908, %r908, %r631;
$L__BB0_29:
	and.b32  	%r633, %r546, 4096;
	setp.eq.s32 	%p16, %r633, 0;
	@%p16 bra 	$L__BB0_31;
	ld.global.nc.u32 	%r634, [%rd6+240];
	xor.b32  	%r912, %r912, %r634;
	ld.global.nc.u32 	%r635, [%rd6+244];
	xor.b32  	%r911, %r911, %r635;
	ld.global.nc.u32 	%r636, [%rd6+248];
	xor.b32  	%r910, %r910, %r636;
	ld.global.nc.u32 	%r637, [%rd6+252];
	xor.b32  	%r909, %r909, %r637;
	ld.global.nc.u32 	%r638, [%rd6+256];
	xor.b32  	%r908, %r908, %r638;
$L__BB0_31:
	and.b32  	%r640, %r546, 8192;
	setp.eq.s32 	%p17, %r640, 0;
	@%p17 bra 	$L__BB0_33;
	ld.global.nc.u32 	%r641, [%rd6+260];
	xor.b32  	%r912, %r912, %r641;
	ld.global.nc.u32 	%r642, [%rd6+264];
	xor.b32  	%r911, %r911, %r642;
	ld.global.nc.u32 	%r643, [%rd6+268];
	xor.b32  	%r910, %r910, %r643;
	ld.global.nc.u32 	%r644, [%rd6+272];
	xor.b32  	%r909, %r909, %r644;
	ld.global.nc.u32 	%r645, [%rd6+276];
	xor.b32  	%r908, %r908, %r645;
$L__BB0_33:
	and.b32  	%r647, %r546, 16384;
	setp.eq.s32 	%p18, %r647, 0;
	@%p18 bra 	$L__BB0_35;
	ld.global.nc.u32 	%r648, [%rd6+280];
	xor.b32  	%r912, %r912, %r648;
	ld.global.nc.u32 	%r649, [%rd6+284];
	xor.b32  	%r911, %r911, %r649;
	ld.global.nc.u32 	%r650, [%rd6+288];
	xor.b32  	%r910, %r910, %r650;
	ld.global.nc.u32 	%r651, [%rd6+292];
	xor.b32  	%r909, %r909, %r651;
	ld.global.nc.u32 	%r652, [%rd6+296];
	xor.b32  	%r908, %r908, %r652;
$L__BB0_35:
	and.b32  	%r654, %r546, 32768;
	setp.eq.s32 	%p19, %r654, 0;
	@%p19 bra 	$L__BB0_37;
	ld.global.nc.u32 	%r655, [%rd6+300];
	xor.b32  	%r912, %r912, %r655;
	ld.global.nc.u32 	%r656, [%rd6+304];
	xor.b32  	%r911, %r911, %r656;
	ld.global.nc.u32 	%r657, [%rd6+308];
	xor.b32  	%r910, %r910, %r657;
	ld.global.nc.u32 	%r658, [%rd6+312];
	xor.b32  	%r909, %r909, %r658;
	ld.global.nc.u32 	%r659, [%rd6+316];
	xor.b32  	%r908, %r908, %r659;
$L__BB0_37:
	add.s32 	%r907, %r907, 16;
	setp.ne.s32 	%p20, %r907, 32;
	@%p20 bra 	$L__BB0_5;
	mad.lo.s32 	%r660, %r901, -31, %r10;
	add.s32 	%r901, %r660, 1;
	setp.ne.s32 	%p21, %r901, 5;
	@%p21 bra 	$L__BB0_4;
	st.local.u32 	[%rd1+4], %r912;
	st.local.v2.u32 	[%rd1+8], {%r911, %r910};
	st.local.v2.u32 	[%rd1+16], {%r909, %r908};
	setp.eq.s64 	%p22, %rd4, 1;
	@%p22 bra 	$L__BB0_114;
	mov.b32 	%r1000, 0;
	mov.u32 	%r1001, %r1000;
	mov.u32 	%r1002, %r1000;
	mov.u32 	%r1003, %r1000;
	mov.u32 	%r1004, %r1000;
	mov.u32 	%r993, %r1000;
$L__BB0_41:
	mul.wide.u32 	%rd16, %r993, 4;
	add.s64 	%rd17, %rd1, %rd16;
	ld.local.u32 	%r185, [%rd17+4];
	shl.b32 	%r186, %r993, 5;
	mov.b32 	%r999, 0;
$L__BB0_42:
	.pragma "nounroll";
	shr.u32 	%r663, %r185, %r999;
	and.b32  	%r664, %r663, 1;
	setp.eq.b32 	%p23, %r664, 1;
	not.pred 	%p24, %p23;
	add.s32 	%r665, %r186, %r999;
	mul.lo.s32 	%r666, %r665, 5;
	mul.wide.u32 	%rd18, %r666, 4;
	add.s64 	%rd7, %rd5, %rd18;
	@%p24 bra 	$L__BB0_44;
	ld.global.nc.u32 	%r667, [%rd7];
	xor.b32  	%r1004, %r1004, %r667;
	ld.global.nc.u32 	%r668, [%rd7+4];
	xor.b32  	%r1003, %r1003, %r668;
	ld.global.nc.u32 	%r669, [%rd7+8];
	xor.b32  	%r1002, %r1002, %r669;
	ld.global.nc.u32 	%r670, [%rd7+12];
	xor.b32  	%r1001, %r1001, %r670;
	ld.global.nc.u32 	%r671, [%rd7+16];
	xor.b32  	%r1000, %r1000, %r671;
$L__BB0_44:
	and.b32  	%r673, %r663, 2;
	setp.eq.s32 	%p25, %r673, 0;
	@%p25 bra 	$L__BB0_46;
	ld.global.nc.u32 	%r674, [%rd7+20];
	xor.b32  	%r1004, %r1004, %r674;
	ld.global.nc.u32 	%r675, [%rd7+24];
	xor.b32  	%r1003, %r1003, %r675;
	ld.global.nc.u32 	%r676, [%rd7+28];
	xor.b32  	%r1002, %r1002, %r676;
	ld.global.nc.u32 	%r677, [%rd7+32];
	xor.b32  	%r1001, %r1001, %r677;
	ld.global.nc.u32 	%r678, [%rd7+36];
	xor.b32  	%r1000, %r1000, %r678;
$L__BB0_46:
	and.b32  	%r680, %r663, 4;
	setp.eq.s32 	%p26, %r680, 0;
	@%p26 bra 	$L__BB0_48;
	ld.global.nc.u32 	%r681, [%rd7+40];
	xor.b32  	%r1004, %r1004, %r681;
	ld.global.nc.u32 	%r682, [%rd7+44];
	xor.b32  	%r1003, %r1003, %r682;
	ld.global.nc.u32 	%r683, [%rd7+48];
	xor.b32  	%r1002, %r1002, %r683;
	ld.global.nc.u32 	%r684, [%rd7+52];
	xor.b32  	%r1001, %r1001, %r684;
	ld.global.nc.u32 	%r685, [%rd7+56];
	xor.b32  	%r1000, %r1000, %r685;
$L__BB0_48:
	and.b32  	%r687, %r663, 8;
	setp.eq.s32 	%p27, %r687, 0;
	@%p27 bra 	$L__BB0_50;
	ld.global.nc.u32 	%r688, [%rd7+60];
	xor.b32  	%r1004, %r1004, %r688;
	ld.global.nc.u32 	%r689, [%rd7+64];
	xor.b32  	%r1003, %r1003, %r689;
	ld.global.nc.u32 	%r690, [%rd7+68];
	xor.b32  	%r1002, %r1002, %r690;
	ld.global.nc.u32 	%r691, [%rd7+72];
	xor.b32  	%r1001, %r1001, %r691;
	ld.global.nc.u32 	%r692, [%rd7+76];
	xor.b32  	%r1000, %r1000, %r692;
$L__BB0_50:
	and.b32  	%r694, %r663, 16;
	setp.eq.s32 	%p28, %r694, 0;
	@%p28 bra 	$L__BB0_52;
	ld.global.nc.u32 	%r695, [%rd7+80];
	xor.b32  	%r1004, %r1004, %r695;
	ld.global.nc.u32 	%r696, [%rd7+84];
	xor.b32  	%r1003, %r1003, %r696;
	ld.global.nc.u32 	%r697, [%rd7+88];
	xor.b32  	%r1002, %r1002, %r697;
	ld.global.nc.u32 	%r698, [%rd7+92];
	xor.b32  	%r1001, %r1001, %r698;
	ld.global.nc.u32 	%r699, [%rd7+96];
	xor.b32  	%r1000, %r1000, %r699;
$L__BB0_52:
	and.b32  	%r701, %r663, 32;
	setp.eq.s32 	%p29, %r701, 0;
	@%p29 bra 	$L__BB0_54;
	ld.global.nc.u32 	%r702, [%rd7+100];
	xor.b32  	%r1004, %r1004, %r702;
	ld.global.nc.u32 	%r703, [%rd7+104];
	xor.b32  	%r1003, %r1003, %r703;
	ld.global.nc.u32 	%r704, [%rd7+108];
	xor.b32  	%r1002, %r1002, %r704;
	ld.global.nc.u32 	%r705, [%rd7+112];
	xor.b32  	%r1001, %r1001, %r705;
	ld.global.nc.u32 	%r706, [%rd7+116];
	xor.b32  	%r1000, %r1000, %r706;
$L__BB0_54:
	and.b32  	%r708, %r663, 64;
	setp.eq.s32 	%p30, %r708, 0;
	@%p30 bra 	$L__BB0_56;
	ld.global.nc.u32 	%r709, [%rd7+120];
	xor.b32  	%r1004, %r1004, %r709;
	ld.global.nc.u32 	%r710, [%rd7+124];
	xor.b32  	%r1003, %r1003, %r710;
	ld.global.nc.u32 	%r711, [%rd7+128];
	xor.b32  	%r1002, %r1002, %r711;
	ld.global.nc.u32 	%r712, [%rd7+132];
	xor.b32  	%r1001, %r1001, %r712;
	ld.global.nc.u32 	%r713, [%rd7+136];
	xor.b32  	%r1000, %r1000, %r713;
$L__BB0_56:
	and.b32  	%r715, %r663, 128;
	setp.eq.s32 	%p31, %r715, 0;
	@%p31 bra 	$L__BB0_58;
	ld.global.nc.u32 	%r716, [%rd7+140];
	xor.b32  	%r1004, %r1004, %r716;
	ld.global.nc.u32 	%r717, [%rd7+144];
	xor.b32  	%r1003, %r1003, %r717;
	ld.global.nc.u32 	%r718, [%rd7+148];
	xor.b32  	%r1002, %r1002, %r718;
	ld.global.nc.u32 	%r719, [%rd7+152];
	xor.b32  	%r1001, %r1001, %r719;
	ld.global.nc.u32 	%r720, [%rd7+156];
	xor.b32  	%r1000, %r1000, %r720;
$L__BB0_58:
	and.b32  	%r722, %r663, 256;
	setp.eq.s32 	%p32, %r722, 0;
	@%p32 bra 	$L__BB0_60;
	ld.global.nc.u32 	%r723, [%rd7+160];
	xor.b32  	%r1004, %r1004, %r723;
	ld.global.nc.u32 	%r724, [%rd7+164];
	xor.b32  	%r1003, %r1003, %r724;
	ld.global.nc.u32 	%r725, [%rd7+168];
	xor.b32  	%r1002, %r1002, %r725;
	ld.global.nc.u32 	%r726, [%rd7+172];
	xor.b32  	%r1001, %r1001, %r726;
	ld.global.nc.u32 	%r727, [%rd7+176];
	xor.b32  	%r1000, %r1000, %r727;
$L__BB0_60:
	and.b32  	%r729, %r663, 512;
	setp.eq.s32 	%p33, %r729, 0;
	@%p33 bra 	$L__BB0_62;
	ld.global.nc.u32 	%r730, [%rd7+180];
	xor.b32  	%r1004, %r1004, %r730;
	ld.global.nc.u32 	%r731, [%rd7+184];
	xor.b32  	%r1003, %r1003, %r731;
	ld.global.nc.u32 	%r732, [%rd7+188];
	xor.b32  	%r1002, %r1002, %r732;
	ld.global.nc.u32 	%r733, [%rd7+192];
	xor.b32  	%r1001, %r1001, %r733;
	ld.global.nc.u32 	%r734, [%rd7+196];
	xor.b32  	%r1000, %r1000, %r734;
$L__BB0_62:
	and.b32  	%r736, %r663, 1024;
	setp.eq.s32 	%p34, %r736, 0;
	@%p34 bra 	$L__BB0_64;
	ld.global.nc.u32 	%r737, [%rd7+200];
	xor.b32  	%r1004, %r1004, %r737;
	ld.global.nc.u32 	%r738, [%rd7+204];
	xor.b32  	%r1003, %r1003, %r738;
	ld.global.nc.u32 	%r739, [%rd7+208];
	xor.b32  	%r1002, %r1002, %r739;
	ld.global.nc.u32 	%r740, [%rd7+212];
	xor.b32  	%r1001, %r1001, %r740;
	ld.global.nc.u32 	%r741, [%rd7+216];
	xor.b32  	%r1000, %r1000, %r741;
$L__BB0_64:
	and.b32  	%r743, %r663, 2048;
	setp.eq.s32 	%p35, %r743, 0;
	@%p35 bra 	$L__BB0_66;
	ld.global.nc.u32 	%r744, [%rd7+220];
	xor.b32  	%r1004, %r1004, %r744;
	ld.global.nc.u32 	%r745, [%rd7+224];
	xor.b32  	%r1003, %r1003, %r745;
	ld.global.nc.u32 	%r746, [%rd7+228];
	xor.b32  	%r1002, %r1002, %r746;
	ld.global.nc.u32 	%r747, [%rd7+232];
	xor.b32  	%r1001, %r1001, %r747;
	ld.global.nc.u32 	%r748, [%rd7+236];
	xor.b32  	%r1000, %r1000, %r748;
$L__BB0_66:
	and.b32  	%r750, %r663, 4096;
	setp.eq.s32 	%p36, %r750, 0;
	@%p36 bra 	$L__BB0_68;
	ld.global.nc.u32 	%r751, [%rd7+240];
	xor.b32  	%r1004, %r1004, %r751;
	ld.global.nc.u32 	%r752, [%rd7+244];
	xor.b32  	%r1003, %r1003, %r752;
	ld.global.nc.u32 	%r753, [%rd7+248];
	xor.b32  	%r1002, %r1002, %r753;
	ld.global.nc.u32 	%r754, [%rd7+252];
	xor.b32  	%r1001, %r1001, %r754;
	ld.global.nc.u32 	%r755, [%rd7+256];
	xor.b32  	%r1000, %r1000, %r755;
$L__BB0_68:
	and.b32  	%r757, %r663, 8192;
	setp.eq.s32 	%p37, %r757, 0;
	@%p37 bra 	$L__BB0_70;
	ld.global.nc.u32 	%r758, [%rd7+260];
	xor.b32  	%r1004, %r1004, %r758;
	ld.global.nc.u32 	%r759, [%rd7+264];
	xor.b32  	%r1003, %r1003, %r759;
	ld.global.nc.u32 	%r760, [%rd7+268];
	xor.b32  	%r1002, %r1002, %r760;
	ld.global.nc.u32 	%r761, [%rd7+272];
	xor.b32  	%r1001, %r1001, %r761;
	ld.global.nc.u32 	%r762, [%rd7+276];
	xor.b32  	%r1000, %r1000, %r762;
$L__BB0_70:
	and.b32  	%r764, %r663, 16384;
	setp.eq.s32 	%p38, %r764, 0;
	@%p38 bra 	$L__BB0_72;
	ld.global.nc.u32 	%r765, [%rd7+280];
	xor.b32  	%r1004, %r1004, %r765;
	ld.global.nc.u32 	%r766, [%rd7+284];
	xor.b32  	%r1003, %r1003, %r766;
	ld.global.nc.u32 	%r767, [%rd7+288];
	xor.b32  	%r1002, %r1002, %r767;
	ld.global.nc.u32 	%r768, [%rd7+292];
	xor.b32  	%r1001, %r1001, %r768;
	ld.global.nc.u32 	%r769, [%rd7+296];
	xor.b32  	%r1000, %r1000, %r769;
$L__BB0_72:
	and.b32  	%r771, %r663, 32768;
	setp.eq.s32 	%p39, %r771, 0;
	@%p39 bra 	$L__BB0_74;
	ld.global.nc.u32 	%r772, [%rd7+300];
	xor.b32  	%r1004, %r1004, %r772;
	ld.global.nc.u32 	%r773, [%rd7+304];
	xor.b32  	%r1003, %r1003, %r773;
	ld.global.nc.u32 	%r774, [%rd7+308];
	xor.b32  	%r1002, %r1002, %r774;
	ld.global.nc.u32 	%r775, [%rd7+312];
	xor.b32  	%r1001, %r1001, %r775;
	ld.global.nc.u32 	%r776, [%rd7+316];
	xor.b32  	%r1000, %r1000, %r776;
$L__BB0_74:
	add.s32 	%r999, %r999, 16;
	setp.ne.s32 	%p40, %r999, 32;
	@%p40 bra 	$L__BB0_42;
	mad.lo.s32 	%r777, %r993, -31, %r186;
	add.s32 	%r993, %r777, 1;
	setp.ne.s32 	%p41, %r993, 5;
	@%p41 bra 	$L__BB0_41;
	st.local.u32 	[%rd1+4], %r1004;
	st.local.v2.u32 	[%rd1+8], {%r1003, %r1002};
	st.local.v2.u32 	[%rd1+16], {%r1001, %r1000};
	setp.ne.s64 	%p42, %rd4, 3;
	@%p42 bra 	$L__BB0_114;
	mov.b32 	%r1092, 0;
	mov.u32 	%r1093, %r1092;
	mov.u32 	%r1094, %r1092;
	mov.u32 	%r1095, %r1092;
	mov.u32 	%r1096, %r1092;
	mov.u32 	%r1085, %r1092;
$L__BB0_78:
	mul.wide.u32 	%rd19, %r1085, 4;
	add.s64 	%rd20, %rd1, %rd19;
	ld.local.u32 	%r361, [%rd20+4];
	shl.b32 	%r362, %r1085, 5;
	mov.b32 	%r1091, 0;
$L__BB0_79:
	.pragma "nounroll";
	shr.u32 	%r780, %r361, %r1091;
	and.b32  	%r781, %r780, 1;
	setp.eq.b32 	%p43, %r781, 1;
	not.pred 	%p44, %p43;
	add.s32 	%r782, %r362, %r1091;
	mul.lo.s32 	%r783, %r782, 5;
	mul.wide.u32 	%rd21, %r783, 4;
	add.s64 	%rd8, %rd5, %rd21;
	@%p44 bra 	$L__BB0_81;
	ld.global.nc.u32 	%r784, [%rd8];
	xor.b32  	%r1096, %r1096, %r784;
	ld.global.nc.u32 	%r785, [%rd8+4];
	xor.b32  	%r1095, %r1095, %r785;
	ld.global.nc.u32 	%r786, [%rd8+8];
	xor.b32  	%r1094, %r1094, %r786;
	ld.global.nc.u32 	%r787, [%rd8+12];
	xor.b32  	%r1093, %r1093, %r787;
	ld.global.nc.u32 	%r788, [%rd8+16];
	xor.b32  	%r1092, %r1092, %r788;
$L__BB0_81:
	and.b32  	%r790, %r780, 2;
	setp.eq.s32 	%p45, %r790, 0;
	@%p45 bra 	$L__BB0_83;
	ld.global.nc.u32 	%r791, [%rd8+20];
	xor.b32  	%r1096, %r1096, %r791;
	ld.global.nc.u32 	%r792, [%rd8+24];
	xor.b32  	%r1095, %r1095, %r792;
	ld.global.nc.u32 	%r793, [%rd8+28];
	xor.b32  	%r1094, %r1094, %r793;
	ld.global.nc.u32 	%r794, [%rd8+32];
	xor.b32  	%r1093, %r1093, %r794;
	ld.global.nc.u32 	%r795, [%rd8+36];
	xor.b32  	%r1092, %r1092, %r795;
$L__BB0_83:
	and.b32  	%r797, %r780, 4;
	setp.eq.s32 	%p46, %r797, 0;
	@%p46 bra 	$L__BB0_85;
	ld.global.nc.u32 	%r798, [%rd8+40];
	xor.b32  	%r1096, %r1096, %r798;
	ld.global.nc.u32 	%r799, [%rd8+44];
	xor.b32  	%r1095, %r1095, %r799;
	ld.global.nc.u32 	%r800, [%rd8+48];
	xor.b32  	%r1094, %r1094, %r800;
	ld.global.nc.u32 	%r801, [%rd8+52];
	xor.b32  	%r1093, %r1093, %r801;
	ld.global.nc.u32 	%r802, [%rd8+56];
	xor.b32  	%r1092, %r1092, %r802;
$L__BB0_85:
	and.b32  	%r804, %r780, 8;
	setp.eq.s32 	%p47, %r804, 0;
	@%p47 bra 	$L__BB0_87;
	ld.global.nc.u32 	%r805, [%rd8+60];
	xor.b32  	%r1096, %r1096, %r805;
	ld.global.nc.u32 	%r806, [%rd8+64];
	xor.b32  	%r1095, %r1095, %r806;
	ld.global.nc.u32 	%r807, [%rd8+68];
	xor.b32  	%r1094, %r1094, %r807;
	ld.global.nc.u32 	%r808, [%rd8+72];
	xor.b32  	%r1093, %r1093, %r808;
	ld.global.nc.u32 	%r809, [%rd8+76];
	xor.b32  	%r1092, %r1092, %r809;
$L__BB0_87:
	and.b32  	%r811, %r780, 16;
	setp.eq.s32 	%p48, %r811, 0;
	@%p48 bra 	$L__BB0_89;
	ld.global.nc.u32 	%r812, [%rd8+80];
	xor.b32  	%r1096, %r1096, %r812;
	ld.global.nc.u32 	%r813, [%rd8+84];
	xor.b32  	%r1095, %r1095, %r813;
	ld.global.nc.u32 	%r814, [%rd8+88];
	xor.b32  	%r1094, %r1094, %r814;
	ld.global.nc.u32 	%r815, [%rd8+92];
	xor.b32  	%r1093, %r1093, %r815;
	ld.global.nc.u32 	%r816, [%rd8+96];
	xor.b32  	%r1092, %r1092, %r816;
$L__BB0_89:
	and.b32  	%r818, %r780, 32;
	setp.eq.s32 	%p49, %r818, 0;
	@%p49 bra 	$L__BB0_91;
	ld.global.nc.u32 	%r819, [%rd8+100];
	xor.b32  	%r1096, %r1096, %r819;
	ld.global.nc.u32 	%r820, [%rd8+104];
	xor.b32  	%r1095, %r1095, %r820;
	ld.global.nc.u32 	%r821, [%rd8+108];
	xor.b32  	%r1094, %r1094, %r821;
	ld.global.nc.u32 	%r822, [%rd8+112];
	xor.b32  	%r1093, %r1093, %r822;
	ld.global.nc.u32 	%r823, [%rd8+116];
	xor.b32  	%r1092, %r1092, %r823;
$L__BB0_91:
	and.b32  	%r825, %r780, 64;
	setp.eq.s32 	%p50, %r825, 0;
	@%p50 bra 	$L__BB0_93;
	ld.global.nc.u32 	%r826, [%rd8+120];
	xor.b32  	%r1096, %r1096, %r826;
	ld.global.nc.u32 	%r827, [%rd8+124];
	xor.b32  	%r1095, %r1095, %r827;
	ld.global.nc.u32 	%r828, [%rd8+128];
	xor.b32  	%r1094, %r1094, %r828;
	ld.global.nc.u32 	%r829, [%rd8+132];
	xor.b32  	%r1093, %r1093, %r829;
	ld.global.nc.u32 	%r830, [%rd8+136];
	xor.b32  	%r1092, %r1092, %r830;
$L__BB0_93:
	and.b32  	%r832, %r780, 128;
	setp.eq.s32 	%p51, %r832, 0;
	@%p51 bra 	$L__BB0_95;
	ld.global.nc.u32 	%r833, [%rd8+140];
	xor.b32  	%r1096, %r1096, %r833;
	ld.global.nc.u32 	%r834, [%rd8+144];
	xor.b32  	%r1095, %r1095, %r834;
	ld.global.nc.u32 	%r835, [%rd8+148];
	xor.b32  	%r1094, %r1094, %r835;
	ld.global.nc.u32 	%r836, [%rd8+152];
	xor.b32  	%r1093, %r1093, %r836;
	ld.global.nc.u32 	%r837, [%rd8+156];
	xor.b32  	%r1092, %r1092, %r837;
$L__BB0_95:
	and.b32  	%r839, %r780, 256;
	setp.eq.s32 	%p52, %r839, 0;
	@%p52 bra 	$L__BB0_97;
	ld.global.nc.u32 	%r840, [%rd8+160];
	xor.b32  	%r1096, %r1096, %r840;
	ld.global.nc.u32 	%r841, [%rd8+164];
	xor.b32  	%r1095, %r1095, %r841;
	ld.global.nc.u32 	%r842, [%rd8+168];
	xor.b32  	%r1094, %r1094, %r842;
	ld.global.nc.u32 	%r843, [%rd8+172];
	xor.b32  	%r1093, %r1093, %r843;
	ld.global.nc.u32 	%r844, [%rd8+176];
	xor.b32  	%r1092, %r1092, %r844;
$L__BB0_97:
	and.b32  	%r846, %r780, 512;
	setp.eq.s32 	%p53, %r846, 0;
	@%p53 bra 	$L__BB0_99;
	ld.global.nc.u32 	%r847, [%rd8+180];
	xor.b32  	%r1096, %r1096, %r847;
	ld.global.nc.u32 	%r848, [%rd8+184];
	xor.b32  	%r1095, %r1095, %r848;
	ld.global.nc.u32 	%r849, [%rd8+188];
	xor.b32  	%r1094, %r1094, %r849;
	ld.global.nc.u32 	%r850, [%rd8+192];
	xor.b32  	%r1093, %r1093, %r850;
	ld.global.nc.u32 	%r851, [%rd8+196];
	xor.b32  	%r1092, %r1092, %r851;
$L__BB0_99:
	and.b32  	%r853, %r780, 1024;
	setp.eq.s32 	%p54, %r853, 0;
	@%p54 bra 	$L__BB0_101;
	ld.global.nc.u32 	%r854, [%rd8+200];
	xor.b32  	%r1096, %r1096, %r854;
	ld.global.nc.u32 	%r855, [%rd8+204];
	xor.b32  	%r1095, %r1095, %r855;
	ld.global.nc.u32 	%r856, [%rd8+208];
	xor.b32  	%r1094, %r1094, %r856;
	ld.global.nc.u32 	%r857, [%rd8+212];
	xor.b32  	%r1093, %r1093, %r857;
	ld.global.nc.u32 	%r858, [%rd8+216];
	xor.b32  	%r1092, %r1092, %r858;
$L__BB0_101:
	and.b32  	%r860, %r780, 2048;
	setp.eq.s32 	%p55, %r860, 0;
	@%p55 bra 	$L__BB0_103;
	ld.global.nc.u32 	%r861, [%rd8+220];
	xor.b32  	%r1096, %r1096, %r861;
	ld.global.nc.u32 	%r862, [%rd8+224];
	xor.b32  	%r1095, %r1095, %r862;
	ld.global.nc.u32 	%r863, [%rd8+228];
	xor.b32  	%r1094, %r1094, %r863;
	ld.global.nc.u32 	%r864, [%rd8+232];
	xor.b32  	%r1093, %r1093, %r864;
	ld.global.nc.u32 	%r865, [%rd8+236];
	xor.b32  	%r1092, %r1092, %r865;
$L__BB0_103:
	and.b32  	%r867, %r780, 4096;
	setp.eq.s32 	%p56, %r867, 0;
	@%p56 bra 	$L__BB0_105;
	ld.global.nc.u32 	%r868, [%rd8+240];
	xor.b32  	%r1096, %r1096, %r868;
	ld.global.nc.u32 	%r869, [%rd8+244];
	xor.b32  	%r1095, %r1095, %r869;
	ld.global.nc.u32 	%r870, [%rd8+248];
	xor.b32  	%r1094, %r1094, %r870;
	ld.global.nc.u32 	%r871, [%rd8+252];
	xor.b32  	%r1093, %r1093, %r871;
	ld.global.nc.u32 	%r872, [%rd8+256];
	xor.b32  	%r1092, %r1092, %r872;
$L__BB0_105:
	and.b32  	%r874, %r780, 8192;
	setp.eq.s32 	%p57, %r874, 0;
	@%p57 bra 	$L__BB0_107;
	ld.global.nc.u32 	%r875, [%rd8+260];
	xor.b32  	%r1096, %r1096, %r875;
	ld.global.nc.u32 	%r876, [%rd8+264];
	xor.b32  	%r1095, %r1095, %r876;
	ld.global.nc.u32 	%r877, [%rd8+268];
	xor.b32  	%r1094, %r1094, %r877;
	ld.global.nc.u32 	%r878, [%rd8+272];
	xor.b32  	%r1093, %r1093, %r878;
	ld.global.nc.u32 	%r879, [%rd8+276];
	xor.b32  	%r1092, %r1092, %r879;
$L__BB0_107:
	and.b32  	%r881, %r780, 16384;
	setp.eq.s32 	%p58, %r881, 0;
	@%p58 bra 	$L__BB0_109;
	ld.global.nc.u32 	%r882, [%rd8+280];
	xor.b32  	%r1096, %r1096, %r882;
	ld.global.nc.u32 	%r883, [%rd8+284];
	xor.b32  	%r1095, %r1095, %r883;
	ld.global.nc.u32 	%r884, [%rd8+288];
	xor.b32  	%r1094, %r1094, %r884;
	ld.global.nc.u32 	%r885, [%rd8+292];
	xor.b32  	%r1093, %r1093, %r885;
	ld.global.nc.u32 	%r886, [%rd8+296];
	xor.b32  	%r1092, %r1092, %r886;
$L__BB0_109:
	and.b32  	%r888, %r780, 32768;
	setp.eq.s32 	%p59, %r888, 0;
	@%p59 bra 	$L__BB0_111;
	ld.global.nc.u32 	%r889, [%rd8+300];
	xor.b32  	%r1096, %r1096, %r889;
	ld.global.nc.u32 	%r890, [%rd8+304];
	xor.b32  	%r1095, %r1095, %r890;
	ld.global.nc.u32 	%r891, [%rd8+308];
	xor.b32  	%r1094, %r1094, %r891;
	ld.global.nc.u32 	%r892, [%rd8+312];
	xor.b32  	%r1093, %r1093, %r892;
	ld.global.nc.u32 	%r893, [%rd8+316];
	xor.b32  	%r1092, %r1092, %r893;
$L__BB0_111:
	add.s32 	%r1091, %r1091, 16;
	setp.ne.s32 	%p60, %r1091, 32;
	@%p60 bra 	$L__BB0_79;
	mad.lo.s32 	%r894, %r1085, -31, %r362;
	add.s32 	%r1085, %r894, 1;
	setp.ne.s32 	%p61, %r1085, 5;
	@%p61 bra 	$L__BB0_78;
	st.local.u32 	[%rd1+4], %r1096;
	st.local.v2.u32 	[%rd1+8], {%r1095, %r1094};
	st.local.v2.u32 	[%rd1+16], {%r1093, %r1092};
$L__BB0_114:
	shr.u64 	%rd22, %rd3, 2;
	add.s32 	%r895, %r895, 1;
	setp.gt.u64 	%p62, %rd3, 3;
	@%p62 bra 	$L__BB0_2;
$L__BB0_115:
	ret;

}
	// .globl	_Z13init_synapsesP7SynapsemPiS1_17curandStateXORWOW
.visible .entry _Z13init_synapsesP7SynapsemPiS1_17curandStateXORWOW(
	.param .u64 .ptr .align 1 _Z13init_synapsesP7SynapsemPiS1_17curandStateXORWOW_param_0,
	.param .u64 _Z13init_synapsesP7SynapsemPiS1_17curandStateXORWOW_param_1,
	.param .u64 .ptr .align 1 _Z13init_synapsesP7SynapsemPiS1_17curandStateXORWOW_param_2,
	.param .u64 .ptr .align 1 _Z13init_synapsesP7SynapsemPiS1_17curandStateXORWOW_param_3,
	.param .align 8 .b8 _Z13init_synapsesP7SynapsemPiS1_17curandStateXORWOW_param_4[48]
)
{
	.local .align 8 .b8 	__local_depot1[48];
	.reg .b64 	%SP;
	.reg .b64 	%SPL;
	.reg .pred 	%p<64>;
	.reg .b32 	%r<1223>;
	.reg .b32 	%f<4>;
	.reg .b64 	%rd<39>;
	.reg .b64 	%fd<2>;

	mov.u64 	%SPL, __local_depot1;
	ld.param.u64 	%rd14, [_Z13init_synapsesP7SynapsemPiS1_17curandStateXORWOW_param_0];
	ld.param.f64 	%fd1, [_Z13init_synapsesP7SynapsemPiS1_17curandStateXORWOW_param_4+40];
	ld.param.f32 	%f1, [_Z13init_synapsesP7SynapsemPiS1_17curandStateXORWOW_param_4+32];
	ld.param.u64 	%rd15, [_Z13init_synapsesP7SynapsemPiS1_17curandStateXORWOW_param_1];
	ld.param.u64 	%rd17, [_Z13init_synapsesP7SynapsemPiS1_17curandStateXORWOW_param_3];
	ld.param.v2.u32 	{%r553, %r554}, [_Z13init_synapsesP7SynapsemPiS1_17curandStateXORWOW_param_4+24];
	ld.param.v2.u32 	{%r551, %r953}, [_Z13init_synapsesP7SynapsemPiS1_17curandStateXORWOW_param_4+16];
	ld.param.v2.u32 	{%r956, %r550}, [_Z13init_synapsesP7SynapsemPiS1_17curandStateXORWOW_param_4+8];
	ld.param.v2.u32 	{%r547, %r957}, [_Z13init_synapsesP7SynapsemPiS1_17curandStateXORWOW_param_4];
	add.u64 	%rd1, %SPL, 0;
	st.local.v2.u32 	[%rd1], {%r547, %r957};
	st.local.v2.u32 	[%rd1+8], {%r956, %r550};
	st.local.v2.u32 	[%rd1+16], {%r551, %r953};
	st.local.v2.u32 	[%rd1+24], {%r553, %r554};
	st.local.f32 	[%rd1+32], %f1;
	st.local.f64 	[%rd1+40], %fd1;
	mov.u32 	%r555, %ctaid.x;
	mov.u32 	%r556, %ntid.x;
	mov.u32 	%r557, %tid.x;
	mad.lo.s32 	%r4, %r555, %r556, %r557;
	mov.u32 	%r558, %ctaid.y;
	mov.u32 	%r559, %ntid.y;
	mov.u32 	%r560, %tid.y;
	mad.lo.s32 	%r5, %r558, %r559, %r560;
	mad.lo.s32 	%r6, %r4, %r5, %r4;
	setp.eq.s32 	%p1, %r4, 0;
	@%p1 bra 	$L__BB1_115;
	cvt.s64.s32 	%rd37, %r6;
	mov.b32 	%r940, 0;
$L__BB1_2:
	mov.u64 	%rd3, %rd37;
	and.b64  	%rd4, %rd3, 3;
	setp.eq.s64 	%p2, %rd4, 0;
	@%p2 bra 	$L__BB1_114;
	mul.wide.u32 	%rd19, %r940, 3200;
	mov.u64 	%rd20, precalc_xorwow_offset_matrix;
	add.s64 	%rd5, %rd20, %rd19;
	mov.b32 	%r953, 0;
	mov.u32 	%r954, %r953;
	mov.u32 	%r955, %r953;
	mov.u32 	%r956, %r953;
	mov.u32 	%r957, %r953;
	mov.u32 	%r946, %r953;
$L__BB1_4:
	mul.wide.u32 	%rd21, %r946, 4;
	add.s64 	%rd22, %rd1, %rd21;
	ld.local.u32 	%r17, [%rd22+4];
	shl.b32 	%r18, %r946, 5;
	mov.b32 	%r952, 0;
$L__BB1_5:
	.pragma "nounroll";
	shr.u32 	%r564, %r17, %r952;
	and.b32  	%r565, %r564, 1;
	setp.eq.b32 	%p3, %r565, 1;
	not.pred 	%p4, %p3;
	add.s32 	%r566, %r18, %r952;
	mul.lo.s32 	%r567, %r566, 5;
	mul.wide.u32 	%rd23, %r567, 4;
	add.s64 	%rd6, %rd5, %rd23;
	@%p4 bra 	$L__BB1_7;
	ld.global.u32 	%r568, [%rd6];
	xor.b32  	%r957, %r957, %r568;
	ld.global.u32 	%r569, [%rd6+4];
	xor.b32  	%r956, %r956, %r569;
	ld.global.u32 	%r570, [%rd6+8];
	xor.b32  	%r955, %r955, %r570;
	ld.global.u32 	%r571, [%rd6+12];
	xor.b32  	%r954, %r954, %r571;
	ld.global.u32 	%r572, [%rd6+16];
	xor.b32  	%r953, %r953, %r572;
$L__BB1_7:
	and.b32  	%r574, %r564, 2;
	setp.eq.s32 	%p5, %r574, 0;
	@%p5 bra 	$L__BB1_9;
	ld.global.u32 	%r575, [%rd6+20];
	xor.b32  	%r957, %r957, %r575;
	ld.global.u32 	%r576, [%rd6+24];
	xor.b32  	%r956, %r956, %r576;
	ld.global.u32 	%r577, [%rd6+28];
	xor.b32  	%r955, %r955, %r577;
	ld.global.u32 	%r578, [%rd6+32];
	xor.b32  	%r954, %r954, %r578;
	ld.global.u32 	%r579, [%rd6+36];
	xor.b32  	%r953, %r953, %r579;
$L__BB1_9:
	and.b32  	%r581, %r564, 4;
	setp.eq.s32 	%p6, %r581, 0;
	@%p6 bra 	$L__BB1_11;
	ld.global.u32 	%r582, [%rd6+40];
	xor.b32  	%r957, %r957, %r582;
	ld.global.u32 	%r583, [%rd6+44];
	xor.b32  	%r956, %r956, %r583;
	ld.global.u32 	%r584, [%rd6+48];
	xor.b32  	%r955, %r955, %r584;
	ld.global.u32 	%r585, [%rd6+52];
	xor.b32  	%r954, %r954, %r585;
	ld.global.u32 	%r586, [%rd6+56];
	xor.b32  	%r953, %r953, %r586;
$L__BB1_11:
	and.b32  	%r588, %r564, 8;
	setp.eq.s32 	%p7, %r588, 0;
	@%p7 bra 	$L__BB1_13;
	ld.global.u32 	%r589, [%rd6+60];
	xor.b32  	%r957, %r957, %r589;
	ld.global.u32 	%r590, [%rd6+64];
	xor.b32  	%r956, %r956, %r590;
	ld.global.u32 	%r591, [%rd6+68];
	xor.b32  	%r955, %r955, %r591;
	ld.global.u32 	%r592, [%rd6+72];
	xor.b32  	%r954, %r954, %r592;
	ld.global.u32 	%r593, [%rd6+76];
	xor.b32  	%r953, %r953, %r593;
$L__BB1_13:
	and.b32  	%r595, %r564, 16;
	setp.eq.s32 	%p8, %r595, 0;
	@%p8 bra 	$L__BB1_15;
	ld.global.u32 	%r596, [%rd6+80];
	xor.b32  	%r957, %r957, %r596;
	ld.global.u32 	%r597, [%rd6+84];
	xor.b32  	%r956, %r956, %r597;
	ld.global.u32 	%r598, [%rd6+88];
	xor.b32  	%r955, %r955, %r598;
	ld.global.u32 	%r599, [%rd6+92];
	xor.b32  	%r954, %r954, %r599;
	ld.global.u32 	%r600, [%rd6+96];
	xor.b32  	%r953, %r953, %r600;
$L__BB1_15:
	and.b32  	%r602, %r564, 32;
	setp.eq.s32 	%p9, %r602, 0;
	@%p9 bra 	$L__BB1_17;
	ld.global.u32 	%r603, [%rd6+100];
	xor.b32  	%r957, %r957, %r603;
	ld.global.u32 	%r604, [%rd6+104];
	xor.b32  	%r956, %r956, %r604;
	ld.global.u32 	%r605, [%rd6+108];
	xor.b32  	%r955, %r955, %r605;
	ld.global.u32 	%r606, [%rd6+112];
	xor.b32  	%r954, %r954, %r606;
	ld.global.u32 	%r607, [%rd6+116];
	xor.b32  	%r953, %r953, %r607;
$L__BB1_17:
	and.b32  	%r609, %r564, 64;
	setp.eq.s32 	%p10, %r609, 0;
	@%p10 bra 	$L__BB1_19;
	ld.global.u32 	%r610, [%rd6+120];
	xor.b32  	%r957, %r957, %r610;
	ld.global.u32 	%r611, [%rd6+124];
	xor.b32  	%r956, %r956, %r611;
	ld.global.u32 	%r612, [%rd6+128];
	xor.b32  	%r955, %r955, %r612;
	ld.global.u32 	%r613, [%rd6+132];
	xor.b32  	%r954, %r954, %r613;
	ld.global.u32 	%r614, [%rd6+136];
	xor.b32  	%r953, %r953, %r614;
$L__BB1_19:
	and.b32  	%r616, %r564, 128;
	setp.eq.s32 	%p11, %r616, 0;
	@%p11 bra 	$L__BB1_21;
	ld.global.u32 	%r617, [%rd6+140];
	xor.b32  	%r957, %r957, %r617;
	ld.global.u32 	%r618, [%rd6+144];
	xor.b32  	%r956, %r956, %r618;
	ld.global.u32 	%r619, [%rd6+148];
	xor.b32  	%r955, %r955, %r619;
	ld.global.u32 	%r620, [%rd6+152];
	xor.b32  	%r954, %r954, %r620;
	ld.global.u32 	%r621, [%rd6+156];
	xor.b32  	%r953, %r953, %r621;
$L__BB1_21:
	and.b32  	%r623, %r564, 256;
	setp.eq.s32 	%p12, %r623, 0;
	@%p12 bra 	$L__BB1_23;
	ld.global.u32 	%r624, [%rd6+160];
	xor.b32  	%r957, %r957, %r624;
	ld.global.u32 	%r625, [%rd6+164];
	xor.b32  	%r956, %r956, %r625;
	ld.global.u32 	%r626, [%rd6+168];
	xor.b32  	%r955, %r955, %r626;
	ld.global.u32 	%r627, [%rd6+172];
	xor.b32  	%r954, %r954, %r627;
	ld.global.u32 	%r628, [%rd6+176];
	xor.b32  	%r953, %r953, %r628;
$L__BB1_23:
	and.b32  	%r630, %r564, 512;
	setp.eq.s32 	%p13, %r630, 0;
	@%p13 bra 	$L__BB1_25;
	ld.global.u32 	%r631, [%rd6+180];
	xor.b32  	%r957, %r957, %r631;
	ld.global.u32 	%r632, [%rd6+184];
	xor.b32  	%r956, %r956, %r632;
	ld.global.u32 	%r633, [%rd6+188];
	xor.b32  	%r955, %r955, %r633;
	ld.global.u32 	%r634, [%rd6+192];
	xor.b32  	%r954, %r954, %r634;
	ld.global.u32 	%r635, [%rd6+196];
	xor.b32  	%r953, %r953, %r635;
$L__BB1_25:
	and.b32  	%r637, %r564, 1024;
	setp.eq.s32 	%p14, %r637, 0;
	@%p14 bra 	$L__BB1_27;
	ld.global.u32 	%r638, [%rd6+200];
	xor.b32  	%r957, %r957, %r638;
	ld.global.u32 	%r639, [%rd6+204];
	xor.b32  	%r956, %r956, %r639;
	ld.global.u32 	%r640, [%rd6+208];
	xor.b32  	%r955, %r955, %r640;
	ld.global.u32 	%r641, [%rd6+212];
	xor.b32  	%r954, %r954, %r641;
	ld.global.u32 	%r642, [%rd6+216];
	xor.b32  	%r953, %r953, %r642;
$L__BB1_27:
	and.b32  	%r644, %r564, 2048;
	setp.eq.s32 	%p15, %r644, 0;
	@%p15 bra 	$L__BB1_29;
	ld.global.u32 	%r645, [%rd6+220];
	xor.b32  	%r957, %r957, %r645;
	ld.global.u32 	%r646, [%rd6+224];
	xor.b32  	%r956, %r956, %r646;
	ld.global.u32 	%r647, [%rd6+228];
	xor.b32  	%r955, %r955, %r647;
	ld.global.u32 	%r648, [%rd6+232];
	xor.b32  	%r954, %r954, %r648;
	ld.global.u32 	%r649, [%rd6+236];
	xor.b32  	%r953, %r953, %r649;
$L__BB1_29:
	and.b32  	%r651, %r564, 4096;
	setp.eq.s32 	%p16, %r651, 0;
	@%p16 bra 	$L__BB1_31;
	ld.global.u32 	%r652, [%rd6+240];
	xor.b32  	%r957, %r957, %r652;
	ld.global.u32 	%r653, [%rd6+244];
	xor.b32  	%r956, %r956, %r653;
	ld.global.u32 	%r654, [%rd6+248];
	xor.b32  	%r955, %r955, %r654;
	ld.global.u32 	%r655, [%rd6+252];
	xor.b32  	%r954, %r954, %r655;
	ld.global.u32 	%r656, [%rd6+256];
	xor.b32  	%r953, %r953, %r656;
$L__BB1_31:
	and.b32  	%r658, %r564, 8192;
	setp.eq.s32 	%p17, %r658, 0;
	@%p17 bra 	$L__BB1_33;
	ld.global.u32 	%r659, [%rd6+260];
	xor.b32  	%r957, %r957, %r659;
	ld.global.u32 	%r660, [%rd6+264];
	xor.b32  	%r956, %r956, %r660;
	ld.global.u32 	%r661, [%rd6+268];
	xor.b32  	%r955, %r955, %r661;
	ld.global.u32 	%r662, [%rd6+272];
	xor.b32  	%r954, %r954, %r662;
	ld.global.u32 	%r663, [%rd6+276];
	xor.b32  	%r953, %r953, %r663;
$L__BB1_33:
	and.b32  	%r665, %r564, 16384;
	setp.eq.s32 	%p18, %r665, 0;
	@%p18 bra 	$L__BB1_35;
	ld.global.u32 	%r666, [%rd6+280];
	xor.b32  	%r957, %r957, %r666;
	ld.global.u32 	%r667, [%rd6+284];
	xor.b32  	%r956, %r956, %r667;
	ld.global.u32 	%r668, [%rd6+288];
	xor.b32  	%r955, %r955, %r668;
	ld.global.u32 	%r669, [%rd6+292];
	xor.b32  	%r954, %r954, %r669;
	ld.global.u32 	%r670, [%rd6+296];
	xor.b32  	%r953, %r953, %r670;
$L__BB1_35:
	and.b32  	%r672, %r564, 32768;
	setp.eq.s32 	%p19, %r672, 0;
	@%p19 bra 	$L__BB1_37;
	ld.global.u32 	%r673, [%rd6+300];
	xor.b32  	%r957, %r957, %r673;
	ld.global.u32 	%r674, [%rd6+304];
	xor.b32  	%r956, %r956, %r674;
	ld.global.u32 	%r675, [%rd6+308];
	xor.b32  	%r955, %r955, %r675;
	ld.global.u32 	%r676, [%rd6+312];
	xor.b32  	%r954, %r954, %r676;
	ld.global.u32 	%r677, [%rd6+316];
	xor.b32  	%r953, %r953, %r677;
$L__BB1_37:
	add.s32 	%r952, %r952, 16;
	setp.ne.s32 	%p20, %r952, 32;
	@%p20 bra 	$L__BB1_5;
	mad.lo.s32 	%r678, %r946, -31, %r18;
	add.s32 	%r946, %r678, 1;
	setp.ne.s32 	%p21, %r946, 5;
	@%p21 bra 	$L__BB1_4;
	st.local.u32 	[%rd1+4], %r957;
	st.local.v2.u32 	[%rd1+8], {%r956, %r955};
	st.local.v2.u32 	[%rd1+16], {%r954, %r953};
	setp.eq.s64 	%p22, %rd4, 1;
	@%p22 bra 	$L__BB1_114;
	mov.b32 	%r953, 0;
	mov.u32 	%r1046, %r953;
	mov.u32 	%r1047, %r953;
	mov.u32 	%r956, %r953;
	mov.u32 	%r957, %r953;
	mov.u32 	%r1038, %r953;
$L__BB1_41:
	mul.wide.u32 	%rd24, %r1038, 4;
	add.s64 	%rd25, %rd1, %rd24;
	ld.local.u32 	%r193, [%rd25+4];
	shl.b32 	%r194, %r1038, 5;
	mov.b32 	%r1044, 0;
$L__BB1_42:
	.pragma "nounroll";
	shr.u32 	%r681, %r193, %r1044;
	and.b32  	%r682, %r681, 1;
	setp.eq.b32 	%p23, %r682, 1;
	not.pred 	%p24, %p23;
	add.s32 	%r683, %r194, %r1044;
	mul.lo.s32 	%r684, %r683, 5;
	mul.wide.u32 	%rd26, %r684, 4;
	add.s64 	%rd7, %rd5, %rd26;
	@%p24 bra 	$L__BB1_44;
	ld.global.u32 	%r685, [%rd7];
	xor.b32  	%r957, %r957, %r685;
	ld.global.u32 	%r686, [%rd7+4];
	xor.b32  	%r956, %r956, %r686;
	ld.global.u32 	%r687, [%rd7+8];
	xor.b32  	%r1047, %r1047, %r687;
	ld.global.u32 	%r688, [%rd7+12];
	xor.b32  	%r1046, %r1046, %r688;
	ld.global.u32 	%r689, [%rd7+16];
	xor.b32  	%r953, %r953, %r689;
$L__BB1_44:
	and.b32  	%r691, %r681, 2;
	setp.eq.s32 	%p25, %r691, 0;
	@%p25 bra 	$L__BB1_46;
	ld.global.u32 	%r692, [%rd7+20];
	xor.b32  	%r957, %r957, %r692;
	ld.global.u32 	%r693, [%rd7+24];
	xor.b32  	%r956, %r956, %r693;
	ld.global.u32 	%r694, [%rd7+28];
	xor.b32  	%r1047, %r1047, %r694;
	ld.global.u32 	%r695, [%rd7+32];
	xor.b32  	%r1046, %r1046, %r695;
	ld.global.u32 	%r696, [%rd7+36];
	xor.b32  	%r953, %r953, %r696;
$L__BB1_46:
	and.b32  	%r698, %r681, 4;
	setp.eq.s32 	%p26, %r698, 0;
	@%p26 bra 	$L__BB1_48;
	ld.global.u32 	%r699, [%rd7+40];
	xor.b32  	%r957, %r957, %r699;
	ld.global.u32 	%r700, [%rd7+44];
	xor.b32  	%r956, %r956, %r700;
	ld.global.u32 	%r701, [%rd7+48];
	xor.b32  	%r1047, %r1047, %r701;
	ld.global.u32 	%r702, [%rd7+52];
	xor.b32  	%r1046, %r1046, %r702;
	ld.global.u32 	%r703, [%rd7+56];
	xor.b32  	%r953, %r953, %r703;
$L__BB1_48:
	and.b32  	%r705, %r681, 8;
	setp.eq.s32 	%p27, %r705, 0;
	@%p27 bra 	$L__BB1_50;
	ld.global.u32 	%r706, [%rd7+60];
	xor.b32  	%r957, %r957, %r706;
	ld.global.u32 	%r707, [%rd7+64];
	xor.b32  	%r956, %r956, %r707;
	ld.global.u32 	%r708, [%rd7+68];
	xor.b32  	%r1047, %r1047, %r708;
	ld.global.u32 	%r709, [%rd7+72];
	xor.b32  	%r1046, %r1046, %r709;
	ld.global.u32 	%r710, [%rd7+76];
	xor.b32  	%r953, %r953, %r710;
$L__BB1_50:
	and.b32  	%r712, %r681, 16;
	setp.eq.s32 	%p28, %r712, 0;
	@%p28 bra 	$L__BB1_52;
	ld.global.u32 	%r713, [%rd7+80];
	xor.b32  	%r957, %r957, %r713;
	ld.global.u32 	%r714, [%rd7+84];
	xor.b32  	%r956, %r956, %r714;
	ld.global.u32 	%r715, [%rd7+88];
	xor.b32  	%r1047, %r1047, %r715;
	ld.global.u32 	%r716, [%rd7+92];
	xor.b32  	%r1046, %r1046, %r716;
	ld.global.u32 	%r717, [%rd7+96];
	xor.b32  	%r953, %r953, %r717;
$L__BB1_52:
	and.b32  	%r719, %r681, 32;
	setp.eq.s32 	%p29, %r719, 0;
	@%p29 bra 	$L__BB1_54;
	ld.global.u32 	%r720, [%rd7+100];
	xor.b32  	%r957, %r957, %r720;
	ld.global.u32 	%r721, [%rd7+104];
	xor.b32  	%r956, %r956, %r721;
	ld.global.u32 	%r722, [%rd7+108];
	xor.b32  	%r1047, %r1047, %r722;
	ld.global.u32 	%r723, [%rd7+112];
	xor.b32  	%r1046, %r1046, %r723;
	ld.global.u32 	%r724, [%rd7+116];
	xor.b32  	%r953, %r953, %r724;
$L__BB1_54:
	and.b32  	%r726, %r681, 64;
	setp.eq.s32 	%p30, %r726, 0;
	@%p30 bra 	$L__BB1_56;
	ld.global.u32 	%r727, [%rd7+120];
	xor.b32  	%r957, %r957, %r727;
	ld.global.u32 	%r728, [%rd7+124];
	xor.b32  	%r956, %r956, %r728;
	ld.global.u32 	%r729, [%rd7+128];
	xor.b32  	%r1047, %r1047, %r729;
	ld.global.u32 	%r730, [%rd7+132];
	xor.b32  	%r1046, %r1046, %r730;
	ld.global.u32 	%r731, [%rd7+136];
	xor.b32  	%r953, %r953, %r731;
$L__BB1_56:
	and.b32  	%r733, %r681, 128;
	setp.eq.s32 	%p31, %r733, 0;
	@%p31 bra 	$L__BB1_58;
	ld.global.u32 	%r734, [%rd7+140];
	xor.b32  	%r957, %r957, %r734;
	ld.global.u32 	%r735, [%rd7+144];
	xor.b32  	%r956, %r956, %r735;
	ld.global.u32 	%r736, [%rd7+148];
	xor.b32  	%r1047, %r1047, %r736;
	ld.global.u32 	%r737, [%rd7+152];
	xor.b32  	%r1046, %r1046, %r737;
	ld.global.u32 	%r738, [%rd7+156];
	xor.b32  	%r953, %r953, %r738;
$L__BB1_58:
	and.b32  	%r740, %r681, 256;
	setp.eq.s32 	%p32, %r740, 0;
	@%p32 bra 	$L__BB1_60;
	ld.global.u32 	%r741, [%rd7+160];
	xor.b32  	%r957, %r957, %r741;
	ld.global.u32 	%r742, [%rd7+164];
	xor.b32  	%r956, %r956, %r742;
	ld.global.u32 	%r743, [%rd7+168];
	xor.b32  	%r1047, %r1047, %r743;
	ld.global.u32 	%r744, [%rd7+172];
	xor.b32  	%r1046, %r1046, %r744;
	ld.global.u32 	%r745, [%rd7+176];
	xor.b32  	%r953, %r953, %r745;
$L__BB1_60:
	and.b32  	%r747, %r681, 512;
	setp.eq.s32 	%p33, %r747, 0;
	@%p33 bra 	$L__BB1_62;
	ld.global.u32 	%r748, [%rd7+180];
	xor.b32  	%r957, %r957, %r748;
	ld.global.u32 	%r749, [%rd7+184];
	xor.b32  	%r956, %r956, %r749;
	ld.global.u32 	%r750, [%rd7+188];
	xor.b32  	%r1047, %r1047, %r750;
	ld.global.u32 	%r751, [%rd7+192];
	xor.b32  	%r1046, %r1046, %r751;
	ld.global.u32 	%r752, [%rd7+196];
	xor.b32  	%r953, %r953, %r752;
$L__BB1_62:
	and.b32  	%r754, %r681, 1024;
	setp.eq.s32 	%p34, %r754, 0;
	@%p34 bra 	$L__BB1_64;
	ld.global.u32 	%r755, [%rd7+200];
	xor.b32  	%r957, %r957, %r755;
	ld.global.u32 	%r756, [%rd7+204];
	xor.b32  	%r956, %r956, %r756;
	ld.global.u32 	%r757, [%rd7+208];
	xor.b32  	%r1047, %r1047, %r757;
	ld.global.u32 	%r758, [%rd7+212];
	xor.b32  	%r1046, %r1046, %r758;
	ld.global.u32 	%r759, [%rd7+216];
	xor.b32  	%r953, %r953, %r759;
$L__BB1_64:
	and.b32  	%r761, %r681, 2048;
	setp.eq.s32 	%p35, %r761, 0;
	@%p35 bra 	$L__BB1_66;
	ld.global.u32 	%r762, [%rd7+220];
	xor.b32  	%r957, %r957, %r762;
	ld.global.u32 	%r763, [%rd7+224];
	xor.b32  	%r956, %r956, %r763;
	ld.global.u32 	%r764, [%rd7+228];
	xor.b32  	%r1047, %r1047, %r764;
	ld.global.u32 	%r765, [%rd7+232];
	xor.b32  	%r1046, %r1046, %r765;
	ld.global.u32 	%r766, [%rd7+236];
	xor.b32  	%r953, %r953, %r766;
$L__BB1_66:
	and.b32  	%r768, %r681, 4096;
	setp.eq.s32 	%p36, %r768, 0;
	@%p36 bra 	$L__BB1_68;
	ld.global.u32 	%r769, [%rd7+240];
	xor.b32  	%r957, %r957, %r769;
	ld.global.u32 	%r770, [%rd7+244];
	xor.b32  	%r956, %r956, %r770;
	ld.global.u32 	%r771, [%rd7+248];
	xor.b32  	%r1047, %r1047, %r771;
	ld.global.u32 	%r772, [%rd7+252];
	xor.b32  	%r1046, %r1046, %r772;
	ld.global.u32 	%r773, [%rd7+256];
	xor.b32  	%r953, %r953, %r773;
$L__BB1_68:
	and.b32  	%r775, %r681, 8192;
	setp.eq.s32 	%p37, %r775, 0;
	@%p37 bra 	$L__BB1_70;
	ld.global.u32 	%r776, [%rd7+260];
	xor.b32  	%r957, %r957, %r776;
	ld.global.u32 	%r777, [%rd7+264];
	xor.b32  	%r956, %r956, %r777;
	ld.global.u32 	%r778, [%rd7+268];
	xor.b32  	%r1047, %r1047, %r778;
	ld.global.u32 	%r779, [%rd7+272];
	xor.b32  	%r1046, %r1046, %r779;
	ld.global.u32 	%r780, [%rd7+276];
	xor.b32  	%r953, %r953, %r780;
$L__BB1_70:
	and.b32  	%r782, %r681, 16384;
	setp.eq.s32 	%p38, %r782, 0;
	@%p38 bra 	$L__BB1_72;
	ld.global.u32 	%r783, [%rd7+280];
	xor.b32  	%r957, %r957, %r783;
	ld.global.u32 	%r784, [%rd7+284];
	xor.b32  	%r956, %r956, %r784;
	ld.global.u32 	%r785, [%rd7+288];
	xor.b32  	%r1047, %r1047, %r785;
	ld.global.u32 	%r786, [%rd7+292];
	xor.b32  	%r1046, %r1046, %r786;
	ld.global.u32 	%r787, [%rd7+296];
	xor.b32  	%r953, %r953, %r787;
$L__BB1_72:
	and.b32  	%r789, %r681, 32768;
	setp.eq.s32 	%p39, %r789, 0;
	@%p39 bra 	$L__BB1_74;
	ld.global.u32 	%r790, [%rd7+300];
	xor.b32  	%r957, %r957, %r790;
	ld.global.u32 	%r791, [%rd7+304];
	xor.b32  	%r956, %r956, %r791;
	ld.global.u32 	%r792, [%rd7+308];
	xor.b32  	%r1047, %r1047, %r792;
	ld.global.u32 	%r793, [%rd7+312];
	xor.b32  	%r1046, %r1046, %r793;
	ld.global.u32 	%r794, [%rd7+316];
	xor.b32  	%r953, %r953, %r794;
$L__BB1_74:
	add.s32 	%r1044, %r1044, 16;
	setp.ne.s32 	%p40, %r1044, 32;
	@%p40 bra 	$L__BB1_42;
	mad.lo.s32 	%r795, %r1038, -31, %r194;
	add.s32 	%r1038, %r795, 1;
	setp.ne.s32 	%p41, %r1038, 5;
	@%p41 bra 	$L__BB1_41;
	st.local.u32 	[%rd1+4], %r957;
	st.local.v2.u32 	[%rd1+8], {%r956, %r1047};
	st.local.v2.u32 	[%rd1+16], {%r1046, %r953};
	setp.ne.s64 	%p42, %rd4, 3;
	@%p42 bra 	$L__BB1_114;
	mov.b32 	%r953, 0;
	mov.u32 	%r1138, %r953;
	mov.u32 	%r1139, %r953;
	mov.u32 	%r956, %r953;
	mov.u32 	%r957, %r953;
	mov.u32 	%r1130, %r953;
$L__BB1_78:
	mul.wide.u32 	%rd27, %r1130, 4;
	add.s64 	%rd28, %rd1, %rd27;
	ld.local.u32 	%r369, [%rd28+4];
	shl.b32 	%r370, %r1130, 5;
	mov.b32 	%r1136, 0;
$L__BB1_79:
	.pragma "nounroll";
	shr.u32 	%r798, %r369, %r1136;
	and.b32  	%r799, %r798, 1;
	setp.eq.b32 	%p43, %r799, 1;
	not.pred 	%p44, %p43;
	add.s32 	%r800, %r370, %r1136;
	mul.lo.s32 	%r801, %r800, 5;
	mul.wide.u32 	%rd29, %r801, 4;
	add.s64 	%rd8, %rd5, %rd29;
	@%p44 bra 	$L__BB1_81;
	ld.global.u32 	%r802, [%rd8];
	xor.b32  	%r957, %r957, %r802;
	ld.global.u32 	%r803, [%rd8+4];
	xor.b32  	%r956, %r956, %r803;
	ld.global.u32 	%r804, [%rd8+8];
	xor.b32  	%r1139, %r1139, %r804;
	ld.global.u32 	%r805, [%rd8+12];
	xor.b32  	%r1138, %r1138, %r805;
	ld.global.u32 	%r806, [%rd8+16];
	xor.b32  	%r953, %r953, %r806;
$L__BB1_81:
	and.b32  	%r808, %r798, 2;
	setp.eq.s32 	%p45, %r808, 0;
	@%p45 bra 	$L__BB1_83;
	ld.global.u32 	%r809, [%rd8+20];
	xor.b32  	%r957, %r957, %r809;
	ld.global.u32 	%r810, [%rd8+24];
	xor.b32  	%r956, %r956, %r810;
	ld.global.u32 	%r811, [%rd8+28];
	xor.b32  	%r1139, %r1139, %r811;
	ld.global.u32 	%r812, [%rd8+32];
	xor.b32  	%r1138, %r1138, %r812;
	ld.global.u32 	%r813, [%rd8+36];
	xor.b32  	%r953, %r953, %r813;
$L__BB1_83:
	and.b32  	%r815, %r798, 4;
	setp.eq.s32 	%p46, %r815, 0;
	@%p46 bra 	$L__BB1_85;
	ld.global.u32 	%r816, [%rd8+40];
	xor.b32  	%r957, %r957, %r816;
	ld.global.u32 	%r817, [%rd8+44];
	xor.b32  	%r956, %r956, %r817;
	ld.global.u32 	%r818, [%rd8+48];
	xor.b32  	%r1139, %r1139, %r818;
	ld.global.u32 	%r819, [%rd8+52];
	xor.b32  	%r1138, %r1138, %r819;
	ld.global.u32 	%r820, [%rd8+56];
	xor.b32  	%r953, %r953, %r820;
$L__BB1_85:
	and.b32  	%r822, %r798, 8;
	setp.eq.s32 	%p47, %r822, 0;
	@%p47 bra 	$L__BB1_87;
	ld.global.u32 	%r823, [%rd8+60];
	xor.b32  	%r957, %r957, %r823;
	ld.global.u32 	%r824, [%rd8+64];
	xor.b32  	%r956, %r956, %r824;
	ld.global.u32 	%r825, [%rd8+68];
	xor.b32  	%r1139, %r1139, %r825;
	ld.global.u32 	%r826, [%rd8+72];
	xor.b32  	%r1138, %r1138, %r826;
	ld.global.u32 	%r827, [%rd8+76];
	xor.b32  	%r953, %r953, %r827;
$L__BB1_87:
	and.b32  	%r829, %r798, 16;
	setp.eq.s32 	%p48, %r829, 0;
	@%p48 bra 	$L__BB1_89;
	ld.global.u32 	%r830, [%rd8+80];
	xor.b32  	%r957, %r957, %r830;
	ld.global.u32 	%r831, [%rd8+84];
	xor.b32  	%r956, %r956, %r831;
	ld.global.u32 	%r832, [%rd8+88];
	xor.b32  	%r1139, %r1139, %r832;
	ld.global.u32 	%r833, [%rd8+92];
	xor.b32  	%r1138, %r1138, %r833;
	ld.global.u32 	%r834, [%rd8+96];
	xor.b32  	%r953, %r953, %r834;
$L__BB1_89:
	and.b32  	%r836, %r798, 32;
	setp.eq.s32 	%p49, %r836, 0;
	@%p49 bra 	$L__BB1_91;
	ld.global.u32 	%r837, [%rd8+100];
	xor.b32  	%r957, %r957, %r837;
	ld.global.u32 	%r838, [%rd8+104];
	xor.b32  	%r956, %r956, %r838;
	ld.global.u32 	%r839, [%rd8+108];
	xor.b32  	%r1139, %r1139, %r839;
	ld.global.u32 	%r840, [%rd8+112];
	xor.b32  	%r1138, %r1138, %r840;
	ld.global.u32 	%r841, [%rd8+116];
	xor.b32  	%r953, %r953, %r841;
$L__BB1_91:
	and.b32  	%r843, %r798, 64;
	setp.eq.s32 	%p50, %r843, 0;
	@%p50 bra 	$L__BB1_93;
	ld.global.u32 	%r844, [%rd8+120];
	xor.b32  	%r957, %r957, %r844;
	ld.global.u32 	%r845, [%rd8+124];
	xor.b32  	%r956, %r956, %r845;
	ld.global.u32 	%r846, [%rd8+128];
	xor.b32  	%r1139, %r1139, %r846;
	ld.global.u32 	%r847, [%rd8+132];
	xor.b32  	%r1138, %r1138, %r847;
	ld.global.u32 	%r848, [%rd8+136];
	xor.b32  	%r953, %r953, %r848;
$L__BB1_93:
	and.b32  	%r850, %r798, 128;
	setp.eq.s32 	%p51, %r850, 0;
	@%p51 bra 	$L__BB1_95;
	ld.global.u32 	%r851, [%rd8+140];
	xor.b32  	%r957, %r957, %r851;
	ld.global.u32 	%r852, [%rd8+144];
	xor.b32  	%r956, %r956, %r852;
	ld.global.u32 	%r853, [%rd8+148];
	xor.b32  	%r1139, %r1139, %r853;
	ld.global.u32 	%r854, [%rd8+152];
	xor.b32  	%r1138, %r1138, %r854;
	ld.global.u32 	%r855, [%rd8+156];
	xor.b32  	%r953, %r953, %r855;
$L__BB1_95:
	and.b32  	%r857, %r798, 256;
	setp.eq.s32 	%p52, %r857, 0;
	@%p52 bra 	$L__BB1_97;
	ld.global.u32 	%r858, [%rd8+160];
	xor.b32  	%r957, %r957, %r858;
	ld.global.u32 	%r859, [%rd8+164];
	xor.b32  	%r956, %r956, %r859;
	ld.global.u32 	%r860, [%rd8+168];
	xor.b32  	%r1139, %r1139, %r860;
	ld.global.u32 	%r861, [%rd8+172];
	xor.b32  	%r1138, %r1138, %r861;
	ld.global.u32 	%r862, [%rd8+176];
	xor.b32  	%r953, %r953, %r862;
$L__BB1_97:
	and.b32  	%r864, %r798, 512;
	setp.eq.s32 	%p53, %r864, 0;
	@%p53 bra 	$L__BB1_99;
	ld.global.u32 	%r865, [%rd8+180];
	xor.b32  	%r957, %r957, %r865;
	ld.global.u32 	%r866, [%rd8+184];
	xor.b32  	%r956, %r956, %r866;
	ld.global.u32 	%r867, [%rd8+188];
	xor.b32  	%r1139, %r1139, %r867;
	ld.global.u32 	%r868, [%rd8+192];
	xor.b32  	%r1138, %r1138, %r868;
	ld.global.u32 	%r869, [%rd8+196];
	xor.b32  	%r953, %r953, %r869;
$L__BB1_99:
	and.b32  	%r871, %r798, 1024;
	setp.eq.s32 	%p54, %r871, 0;
	@%p54 bra 	$L__BB1_101;
	ld.global.u32 	%r872, [%rd8+200];
	xor.b32  	%r957, %r957, %r872;
	ld.global.u32 	%r873, [%rd8+204];
	xor.b32  	%r956, %r956, %r873;
	ld.global.u32 	%r874, [%rd8+208];
	xor.b32  	%r1139, %r1139, %r874;
	ld.global.u32 	%r875, [%rd8+212];
	xor.b32  	%r1138, %r1138, %r875;
	ld.global.u32 	%r876, [%rd8+216];
	xor.b32  	%r953, %r953, %r876;
$L__BB1_101:
	and.b32  	%r878, %r798, 2048;
	setp.eq.s32 	%p55, %r878, 0;
	@%p55 bra 	$L__BB1_103;
	ld.global.u32 	%r879, [%rd8+220];
	xor.b32  	%r957, %r957, %r879;
	ld.global.u32 	%r880, [%rd8+224];
	xor.b32  	%r956, %r956, %r880;
	ld.global.u32 	%r881, [%rd8+228];
	xor.b32  	%r1139, %r1139, %r881;
	ld.global.u32 	%r882, [%rd8+232];
	xor.b32  	%r1138, %r1138, %r882;
	ld.global.u32 	%r883, [%rd8+236];
	xor.b32  	%r953, %r953, %r883;
$L__BB1_103:
	and.b32  	%r885, %r798, 4096;
	setp.eq.s32 	%p56, %r885, 0;
	@%p56 bra 	$L__BB1_105;
	ld.global.u32 	%r886, [%rd8+240];
	xor.b32  	%r957, %r957, %r886;
	ld.global.u32 	%r887, [%rd8+244];
	xor.b32  	%r956, %r956, %r887;
	ld.global.u32 	%r888, [%rd8+248];
	xor.b32  	%r1139, %r1139, %r888;
	ld.global.u32 	%r889, [%rd8+252];
	xor.b32  	%r1138, %r1138, %r889;
	ld.global.u32 	%r890, [%rd8+256];
	xor.b32  	%r953, %r953, %r890;
$L__BB1_105:
	and.b32  	%r892, %r798, 8192;
	setp.eq.s32 	%p57, %r892, 0;
	@%p57 bra 	$L__BB1_107;
	ld.global.u32 	%r893, [%rd8+260];
	xor.b32  	%r957, %r957, %r893;
	ld.global.u32 	%r894, [%rd8+264];
	xor.b32  	%r956, %r956, %r894;
	ld.global.u32 	%r895, [%rd8+268];
	xor.b32  	%r1139, %r1139, %r895;
	ld.global.u32 	%r896, [%rd8+272];
	xor.b32  	%r1138, %r1138, %r896;
	ld.global.u32 	%r897, [%rd8+276];
	xor.b32  	%r953, %r953, %r897;
$L__BB1_107:
	and.b32  	%r899, %r798, 16384;
	setp.eq.s32 	%p58, %r899, 0;
	@%p58 bra 	$L__BB1_109;
	ld.global.u32 	%r900, [%rd8+280];
	xor.b32  	%r957, %r957, %r900;
	ld.global.u32 	%r901, [%rd8+284];
	xor.b32  	%r956, %r956, %r901;
	ld.global.u32 	%r902, [%rd8+288];
	xor.b32  	%r1139, %r1139, %r902;
	ld.global.u32 	%r903, [%rd8+292];
	xor.b32  	%r1138, %r1138, %r903;
	ld.global.u32 	%r904, [%rd8+296];
	xor.b32  	%r953, %r953, %r904;
$L__BB1_109:
	and.b32  	%r906, %r798, 32768;
	setp.eq.s32 	%p59, %r906, 0;
	@%p59 bra 	$L__BB1_111;
	ld.global.u32 	%r907, [%rd8+300];
	xor.b32  	%r957, %r957, %r907;
	ld.global.u32 	%r908, [%rd8+304];
	xor.b32  	%r956, %r956, %r908;
	ld.global.u32 	%r909, [%rd8+308];
	xor.b32  	%r1139, %r1139, %r909;
	ld.global.u32 	%r910, [%rd8+312];
	xor.b32  	%r1138, %r1138, %r910;
	ld.global.u32 	%r911, [%rd8+316];
	xor.b32  	%r953, %r953, %r911;
$L__BB1_111:
	add.s32 	%r1136, %r1136, 16;
	setp.ne.s32 	%p60, %r1136, 32;
	@%p60 bra 	$L__BB1_79;
	mad.lo.s32 	%r912, %r1130, -31, %r370;
	add.s32 	%r1130, %r912, 1;
	setp.ne.s32 	%p61, %r1130, 5;
	@%p61 bra 	$L__BB1_78;
	st.local.u32 	[%rd1+4], %r957;
	st.local.v2.u32 	[%rd1+8], {%r956, %r1139};
	st.local.v2.u32 	[%rd1+16], {%r1138, %r953};
$L__BB1_114:
	shr.u64 	%rd37, %rd3, 2;
	add.s32 	%r940, %r940, 1;
	setp.gt.u64 	%p62, %rd3, 3;
	@%p62 bra 	$L__BB1_2;
$L__BB1_115:
	mad.lo.s32 	%r913, %r4, %r5, %r4;
	mad.lo.s32 	%r914, %r913, 362437, %r547;
	shr.u32 	%r915, %r957, 2;
	xor.b32  	%r916, %r915, %r957;
	shl.b32 	%r917, %r953, 4;
	shl.b32 	%r918, %r916, 1;
	xor.b32  	%r919, %r918, %r917;
	xor.b32  	%r920, %r919, %r916;
	xor.b32  	%r921, %r920, %r953;
	add.s32 	%r922, %r914, %r921;
	add.s32 	%r923, %r922, 362437;
	cvt.rn.f32.u32 	%f2, %r923;
	fma.rn.f32 	%f3, %f2, 0f2F800000, 0f2F000000;
	cvt.u64.u32 	%rd30, %r5;
	cvta.to.global.u64 	%rd31, %rd14;
	mad.lo.s64 	%rd32, %rd15, %rd30, %rd31;
	mul.wide.s32 	%rd33, %r4, 24;
	add.s64 	%rd10, %rd32, %rd33;
	st.global.f32 	[%rd10], %f3;
	shr.u32 	%r924, %r956, 2;
	xor.b32  	%r925, %r924, %r956;
	shl.b32 	%r926, %r921, 4;
	shl.b32 	%r927, %r925, 1;
	xor.b32  	%r928, %r927, %r926;
	xor.b32  	%r929, %r928, %r925;
	xor.b32  	%r930, %r929, %r921;
	add.s32 	%r931, %r914, %r930;
	add.s32 	%r932, %r931, 724874;
	mul.hi.u32 	%r933, %r932, -2104705089;
	shr.u32 	%r934, %r933, 9;
	mul.lo.s32 	%r935, %r934, 1004;
	sub.s32 	%r546, %r932, %r935;
	setp.gt.u32 	%p63, %r546, 999;
	@%p63 bra 	$L__BB1_117;
	ld.param.u64 	%rd36, [_Z13init_synapsesP7SynapsemPiS1_17curandStateXORWOW_param_2];
	mul.wide.u32 	%rd35, %r546, 4;
	add.s64 	%rd38, %rd36, %rd35;
	bra.uni 	$L__BB1_118;
$L__BB1_117:
	add.s32 	%r936, %r546, -1000;
	mul.wide.u32 	%rd34, %r936, 4;
	add.s64 	%rd38, %rd17, %rd34;
$L__BB1_118:
	st.global.u64 	[%rd10+16], %rd38;
	ret;

}
	// .globl	_Z12init_neuronsPiPf
.visible .entry _Z12init_neuronsPiPf(
	.param .u64 .ptr .align 1 _Z12init_neuronsPiPf_param_0,
	.param .u64 .ptr .align 1 _Z12init_neuronsPiPf_param_1
)
{
	.reg .b32 	%r<6>;
	.reg .b64 	%rd<8>;

	ld.param.u64 	%rd1, [_Z12init_neuronsPiPf_param_0];
	ld.param.u64 	%rd2, [_Z12init_neuronsPiPf_param_1];
	cvta.to.global.u64 	%rd3, %rd2;
	cvta.to.global.u64 	%rd4, %rd1;
	mov.u32 	%r1, %ctaid.x;
	mov.u32 	%r2, %ntid.x;
	mov.u32 	%r3, %tid.x;
	mad.lo.s32 	%r4, %r1, %r2, %r3;
	mul.wide.s32 	%rd5, %r4, 4;
	add.s64 	%rd6, %rd4, %rd5;
	mov.b32 	%r5, 0;
	st.global.u32 	[%rd6], %r5;
	add.s64 	%rd7, %rd3, %rd5;
	st.global.u32 	[%rd7], %r5;
	ret;

}
	// .globl	_Z16compute_synapsesP7SynapsePfm
.visible .entry _Z16compute_synapsesP7SynapsePfm(
	.param .u64 .ptr .align 1 _Z16compute_synapsesP7SynapsePfm_param_0,
	.param .u64 .ptr .align 1 _Z16compute_synapsesP7SynapsePfm_param_1,
	.param .u64 _Z16compute_synapsesP7SynapsePfm_param_2
)
{
	.reg .b32 	%r<10>;
	.reg .b32 	%f<5>;
	.reg .b64 	%rd<13>;

	ld.param.u64 	%rd1, [_Z16compute_synapsesP7SynapsePfm_param_0];
	ld.param.u64 	%rd2, [_Z16compute_synapsesP7SynapsePfm_param_1];
	ld.param.u64 	%rd3, [_Z16compute_synapsesP7SynapsePfm_param_2];
	cvta.to.global.u64 	%rd4, %rd2;
	cvta.to.global.u64 	%rd5, %rd1;
	mov.u32 	%r1, %ctaid.x;
	mov.u32 	%r2, %ntid.x;
	mov.u32 	%r3, %tid.x;
	mad.lo.s32 	%r4, %r1, %r2, %r3;
	mov.u32 	%r5, %ctaid.y;
	mov.u32 	%r6, %ntid.y;
	mov.u32 	%r7, %tid.y;
	mad.lo.s32 	%r8, %r5, %r6, %r7;
	cvt.u64.u32 	%rd6, %r8;
	mad.lo.s64 	%rd7, %rd3, %rd6, %rd5;
	mul.wide.s32 	%rd8, %r4, 24;
	add.s64 	%rd9, %rd7, %rd8;
	ld.global.f32 	%f1, [%rd9];
	ld.global.u64 	%rd10, [%rd9+16];
	ld.u32 	%r9, [%rd10];
	cvt.rn.f32.s32 	%f2, %r9;
	mul.f32 	%f3, %f1, %f2;
	mul.wide.u32 	%rd11, %r8, 4;
	add.s64 	%rd12, %rd4, %rd11;
	atom.global.add.f32 	%f4, [%rd12], %f3;
	ret;

}
	// .globl	_Z15compute_neuronsPiPf
.visible .entry _Z15compute_neuronsPiPf(
	.param .u64 .ptr .align 1 _Z15compute_neuronsPiPf_param_0,
	.param .u64 .ptr .align 1 _Z15compute_neuronsPiPf_param_1
)
{
	.reg .pred 	%p<2>;
	.reg .b32 	%r<10>;
	.reg .b32 	%f<2>;
	.reg .b64 	%rd<13>;

	ld.param.u64 	%rd3, [_Z15compute_neuronsPiPf_param_0];
	ld.param.u64 	%rd4, [_Z15compute_neuronsPiPf_param_1];
	cvta.to.global.u64 	%rd1, %rd3;
	cvta.to.global.u64 	%rd5, %rd4;
	mov.u32 	%r2, %ctaid.x;
	mov.u32 	%r3, %ntid.x;
	mov.u32 	%r4, %tid.x;
	mad.lo.s32 	%r1, %r2, %r3, %r4;
	mul.wide.s32 	%rd6, %r1, 4;
	add.s64 	%rd2, %rd5, %rd6;
	ld.global.f32 	%f1, [%rd2];
	setp.ltu.f32 	%p1, %f1, 0f00000000;
	@%p1 bra 	$L__BB4_2;
	add.s64 	%rd8, %rd1, %rd6;
	mov.b32 	%r5, 1;
	st.global.u32 	[%rd8], %r5;
	mov.u64 	%rd9, $str;
	cvta.global.u64 	%rd10, %rd9;
	{ // callseq 0, 0
	.param .b64 param0;
	st.param.b64 	[param0], %rd10;
	.param .b64 param1;
	st.param.b64 	[param1], 0;
	.param .b32 retval0;
	call.uni (retval0), 
	vprintf, 
	(
	param0, 
	param1
	);
	ld.param.b32 	%r6, [retval0];
	} // callseq 0
	bra.uni 	$L__BB4_3;
$L__BB4_2:
	add.s64 	%rd12, %rd1, %rd6;
	mov.b32 	%r8, 0;
	st.global.u32 	[%rd12], %r8;
$L__BB4_3:
	mov.b32 	%r9, 0;
	st.global.u32 	[%rd2], %r9;
	ret;

}
	// .globl	_Z13printSynapsesP7Synapsem
.visible .entry _Z13printSynapsesP7Synapsem(
	.param .u64 .ptr .align 1 _Z13printSynapsesP7Synapsem_param_0,
	.param .u64 _Z13printSynapsesP7Synapsem_param_1
)
{
	.local .align 8 .b8 	__local_depot5[32];
	.reg .b64 	%SP;
	.reg .b64 	%SPL;
	.reg .b32 	%r<12>;
	.reg .b32 	%f<3>;
	.reg .b64 	%rd<12>;
	.reg .b64 	%fd<3>;

	mov.u64 	%SPL, __local_depot5;
	cvta.local.u64 	%SP, %SPL;
	ld.param.u64 	%rd1, [_Z13printSynapsesP7Synapsem_param_0];
	ld.param.u64 	%rd2, [_Z13printSynapsesP7Synapsem_param_1];
	cvta.to.global.u64 	%rd3, %rd1;
	add.u64 	%rd4, %SP, 0;
	add.u64 	%rd5, %SPL, 0;
	mov.u32 	%r1, %ctaid.x;
	mov.u32 	%r2, %ntid.x;
	mov.u32 	%r3, %tid.x;
	mad.lo.s32 	%r4, %r1, %r2, %r3;
	mov.u32 	%r5, %ctaid.y;
	mov.u32 	%r6, %ntid.y;
	mov.u32 	%r7, %tid.y;
	mad.lo.s32 	%r8, %r5, %r6, %r7;
	cvt.u64.u32 	%rd6, %r8;
	mad.lo.s64 	%rd7, %rd2, %rd6, %rd3;
	mul.wide.s32 	%rd8, %r4, 24;
	add.s64 	%rd9, %rd7, %rd8;
	ld.global.v2.f32 	{%f1, %f2}, [%rd9];
	cvt.f64.f32 	%fd1, %f1;
	cvt.f64.f32 	%fd2, %f2;
	ld.global.u32 	%r9, [%rd9+8];
	st.local.v2.u32 	[%rd5], {%r8, %r4};
	st.local.f64 	[%rd5+8], %fd1;
	st.local.f64 	[%rd5+16], %fd2;
	st.local.u32 	[%rd5+24], %r9;
	mov.u64 	%rd10, $str$1;
	cvta.global.u64 	%rd11, %rd10;
	{ // callseq 1, 0
	.param .b64 param0;
	st.param.b64 	[param0], %rd11;
	.param .b64 param1;
	st.param.b64 	[param1], %rd4;
	.param .b32 retval0;
	call.uni (retval0), 
	vprintf, 
	(
	param0, 
	param1
	);
	ld.param.b32 	%r10, [retval0];
	} // callseq 1
	ret;

}
	// .globl	_Z12printNeuronsPiPf
.visible .entry _Z12printNeuronsPiPf(
	.param .u64 .ptr .align 1 _Z12printNeuronsPiPf_param_0,
	.param .u64 .ptr .align 1 _Z12printNeuronsPiPf_param_1
)
{
	.local .align 8 .b8 	__local_depot6[24];
	.reg .b64 	%SP;
	.reg .b64 	%SPL;
	.reg .b32 	%r<8>;
	.reg .b32 	%f<2>;
	.reg .b64 	%rd<12>;
	.reg .b64 	%fd<2>;

	mov.u64 	%SPL, __local_depot6;
	cvta.local.u64 	%SP, %SPL;
	ld.param.u64 	%rd1, [_Z12printNeuronsPiPf_param_0];
	ld.param.u64 	%rd2, [_Z12printNeuronsPiPf_param_1];
	cvta.to.global.u64 	%rd3, %rd1;
	cvta.to.global.u64 	%rd4, %rd2;
	add.u64 	%rd5, %SP, 0;
	add.u64 	%rd6, %SPL, 0;
	mov.u32 	%r1, %ctaid.x;
	mov.u32 	%r2, %ntid.x;
	mov.u32 	%r3, %tid.x;
	mad.lo.s32 	%r4, %r1, %r2, %r3;
	mul.wide.s32 	%rd7, %r4, 4;
	add.s64 	%rd8, %rd4, %rd7;
	ld.global.f32 	%f1, [%rd8];
	cvt.f64.f32 	%fd1, %f1;
	add.s64 	%rd9, %rd3, %rd7;
	ld.global.u32 	%r5, [%rd9];
	st.local.u32 	[%rd6], %r4;
	st.local.f64 	[%rd6+8], %fd1;
	st.local.u32 	[%rd6+16], %r5;
	mov.u64 	%rd10, $str$2;
	cvta.global.u64 	%rd11, %rd10;
	{ // callseq 2, 0
	.param .b64 param0;
	st.param.b64 	[param0], %rd11;
	.param .b64 param1;
	st.param.b64 	[param1], %rd5;
	.param .b32 retval0;
	call.uni (retval0), 
	vprintf, 
	(
	param0, 
	param1
	);
	ld.param.b32 	%r6, [retval0];
	} // callseq 2
	ret;

}


// ===== COMPILED SASS (sm_100) =====

	.target	sm_100

	.elftype	@"ET_EXEC"


//--------------------- .note.nv.tkinfo           --------------------------
	.section	.note.nv.tkinfo,"",@"SHT_NOTE"
	.sectionflags	@"SHF_NOTE_NV_TKINFO"
	.tkinfo
        /*0018*/ 	.word	0x00000002
        /*0030*/ 	.string	""
        /*0030*/ 	.string	"ptxas"
        /*0030*/ 	.string	"Cuda compilation tools, release 13.0, V13.0.88"
        /*0030*/ 	.string	"Build cuda_13.0.r13.0/compiler.36424714_0"
        /*0030*/ 	.string	"-arch sm_100 -m 64 "



//--------------------- .note.nv.cuinfo           --------------------------
	.section	.note.nv.cuinfo,"",@"SHT_NOTE"
	.sectionflags	@"SHF_NOTE_NV_CUINFO"
        /*0018*/ 	.short	0x0002
        /*001a*/ 	.short	0x0064
        /*001c*/ 	.short	0x0082
	.zero		2


//--------------------- .nv.info                  --------------------------
	.section	.nv.info,"",@"SHT_CUDA_INFO"
	.align	4


	//----- nvinfo : EIATTR_REGCOUNT
	.align		4
        /*0000*/ 	.byte	0x04, 0x2f
        /*0002*/ 	.short	(.L_13 - .L_12)
	.align		4
.L_12:
        /*0004*/ 	.word	index@(_Z16init_random_seedj17curandStateXORWOW)
        /*0008*/ 	.word	0x00000020


	//----- nvinfo : EIATTR_FRAME_SIZE
	.align		4
.L_13:
        /*000c*/ 	.byte	0x04, 0x11
        /*000e*/ 	.short	(.L_15 - .L_14)
	.align		4
.L_14:
        /*0010*/ 	.word	index@(_Z16init_random_seedj17curandStateXORWOW)
        /*0014*/ 	.word	0x00000030


	//----- nvinfo : EIATTR_REGCOUNT
	.align		4
.L_15:
        /*0018*/ 	.byte	0x04, 0x2f
        /*001a*/ 	.short	(.L_17 - .L_16)
	.align		4
.L_16:
        /*001c*/ 	.word	index@(_Z13init_synapsesP7SynapsemPiS1_17curandStateXORWOW)
        /*0020*/ 	.word	0x00000020


	//----- nvinfo : EIATTR_FRAME_SIZE
	.align		4
.L_17:
        /*0024*/ 	.byte	0x04, 0x11
        /*0026*/ 	.short	(.L_19 - .L_18)
	.align		4
.L_18:
        /*0028*/ 	.word	index@(_Z13init_synapsesP7SynapsemPiS1_17curandStateXORWOW)
        /*002c*/ 	.word	0x00000030


	//----- nvinfo : EIATTR_REGCOUNT
	.align		4
.L_19:
        /*0030*/ 	.byte	0x04, 0x2f
        /*0032*/ 	.short	(.L_21 - .L_20)
	.align		4
.L_20:
        /*0034*/ 	.word	index@(_Z12init_neuronsPiPf)
        /*0038*/ 	.word	0x0000000a


	//----- nvinfo : EIATTR_FRAME_SIZE
	.align		4
.L_21:
        /*003c*/ 	.byte	0x04, 0x11
        /*003e*/ 	.short	(.L_23 - .L_22)
	.align		4
.L_22:
        /*0040*/ 	.word	index@(_Z12init_neuronsPiPf)
        /*0044*/ 	.word	0x00000000


	//----- nvinfo : EIATTR_REGCOUNT
	.align		4
.L_23:
        /*0048*/ 	.byte	0x04, 0x2f
        /*004a*/ 	.short	(.L_25 - .L_24)
	.align		4
.L_24:
        /*004c*/ 	.word	index@(_Z16compute_synapsesP7SynapsePfm)
        /*0050*/ 	.word	0x0000000e


	//----- nvinfo : EIATTR_FRAME_SIZE
	.align		4
.L_25:
        /*0054*/ 	.byte	0x04, 0x11
        /*0056*/ 	.short	(.L_27 - .L_26)
	.align		4
.L_26:
        /*0058*/ 	.word	index@(_Z16compute_synapsesP7SynapsePfm)
        /*005c*/ 	.word	0x00000000


	//----- nvinfo : EIATTR_REGCOUNT
	.align		4
.L_27:
        /*0060*/ 	.byte	0x04, 0x2f
        /*0062*/ 	.short	(.L_29 - .L_28)
	.align		4
.L_28:
        /*0064*/ 	.word	index@(_Z15compute_neuronsPiPf)
        /*0068*/ 	.word	0x00000018


	//----- nvinfo : EIATTR_FRAME_SIZE
	.align		4
.L_29:
        /*006c*/ 	.byte	0x04, 0x11
        /*006e*/ 	.short	(.L_31 - .L_30)
	.align		4
.L_30:
        /*0070*/ 	.word	index@(_Z15compute_neuronsPiPf)
        /*0074*/ 	.word	0x00000000


	//----- nvinfo : EIATTR_REGCOUNT
	.align		4
.L_31:
        /*0078*/ 	.byte	0x04, 0x2f
        /*007a*/ 	.short	(.L_33 - .L_32)
	.align		4
.L_32:
        /*007c*/ 	.word	index@(_Z13printSynapsesP7Synapsem)
        /*0080*/ 	.word	0x00000018


	//----- nvinfo : EIATTR_FRAME_SIZE
	.align		4
.L_33:
        /*0084*/ 	.byte	0x04, 0x11
        /*0086*/ 	.short	(.L_35 - .L_34)
	.align		4
.L_34:
        /*0088*/ 	.word	index@(_Z13printSynapsesP7Synapsem)
        /*008c*/ 	.word	0x00000020


	//----- nvinfo : EIATTR_REGCOUNT
	.align		4
.L_35:
        /*0090*/ 	.byte	0x04, 0x2f
        /*0092*/ 	.short	(.L_37 - .L_36)
	.align		4
.L_36:
        /*0094*/ 	.word	index@(_Z12printNeuronsPiPf)
        /*0098*/ 	.word	0x00000018


	//----- nvinfo : EIATTR_FRAME_SIZE
	.align		4
.L_37:
        /*009c*/ 	.byte	0x04, 0x11
        /*009e*/ 	.short	(.L_39 - .L_38)
	.align		4
.L_38:
        /*00a0*/ 	.word	index@(_Z12printNeuronsPiPf)
        /*00a4*/ 	.word	0x00000018


	//----- nvinfo : EIATTR_MIN_STACK_SIZE
	.align		4
.L_39:
        /*00a8*/ 	.byte	0x04, 0x12
        /*00aa*/ 	.short	(.L_41 - .L_40)
	.align		4
.L_40:
        /*00ac*/ 	.word	index@(_Z12printNeuronsPiPf)
        /*00b0*/ 	.word	0x00000018


	//----- nvinfo : EIATTR_MIN_STACK_SIZE
	.align		4
.L_41:
        /*00b4*/ 	.byte	0x04, 0x12
        /*00b6*/ 	.short	(.L_43 - .L_42)
	.align		4
.L_42:
        /*00b8*/ 	.word	index@(_Z13printSynapsesP7Synapsem)
        /*00bc*/ 	.word	0x00000020


	//----- nvinfo : EIATTR_MIN_STACK_SIZE
	.align		4
.L_43:
        /*00c0*/ 	.byte	0x04, 0x12
        /*00c2*/ 	.short	(.L_45 - .L_44)
	.align		4
.L_44:
        /*00c4*/ 	.word	index@(_Z15compute_neuronsPiPf)
        /*00c8*/ 	.word	0x00000000


	//----- nvinfo : EIATTR_MIN_STACK_SIZE
	.align		4
.L_45:
        /*00cc*/ 	.byte	0x04, 0x12
        /*00ce*/ 	.short	(.L_47 - .L_46)
	.align		4
.L_46:
        /*00d0*/ 	.word	index@(_Z16compute_synapsesP7SynapsePfm)
        /*00d4*/ 	.word	0x00000000


	//----- nvinfo : EIATTR_MIN_STACK_SIZE
	.align		4
.L_47:
        /*00d8*/ 	.byte	0x04, 0x12
        /*00da*/ 	.short	(.L_49 - .L_48)
	.align		4
.L_48:
        /*00dc*/ 	.word	index@(_Z12init_neuronsPiPf)
        /*00e0*/ 	.word	0x00000000


	//----- nvinfo : EIATTR_MIN_STACK_SIZE
	.align		4
.L_49:
        /*00e4*/ 	.byte	0x04, 0x12
        /*00e6*/ 	.short	(.L_51 - .L_50)
	.align		4
.L_50:
        /*00e8*/ 	.word	index@(_Z13init_synapsesP7SynapsemPiS1_17curandStateXORWOW)
        /*00ec*/ 	.word	0x00000030


	//----- nvinfo : EIATTR_MIN_STACK_SIZE
	.align		4
.L_51:
        /*00f0*/ 	.byte	0x04, 0x12
        /*00f2*/ 	.short	(.L_53 - .L_52)
	.align		4
.L_52:
        /*00f4*/ 	.word	index@(_Z16init_random_seedj17curandStateXORWOW)
        /*00f8*/ 	.word	0x00000030
.L_53:


//--------------------- .nv.compat                --------------------------
	.section	.nv.compat,"",@"SHT_CUDA_COMPAT_INFO"
	.align	4
        /*0000*/ 	.byte	0x02, 0x09, 0x00, 0x00, 0x02, 0x02, 0x01, 0x00, 0x02, 0x05, 0x05, 0x00, 0x03, 0x07, 0x01, 0x01
        /*0010*/ 	.byte	0x02, 0x03, 0x00, 0x00, 0x02, 0x06, 0x01, 0x00, 0x04, 0x0b, 0x08, 0x00, 0x09, 0x00, 0x00, 0x00
        /*0020*/ 	.byte	0x00, 0x00, 0x00, 0x00


//--------------------- .nv.info._Z12printNeuronsPiPf --------------------------
	.section	.nv.info._Z12printNeuronsPiPf,"",@"SHT_CUDA_INFO"
	.sectionflags	@""
	.align	4


	//----- nvinfo : EIATTR_CUDA_API_VERSION
	.align		4
        /*0000*/ 	.byte	0x04, 0x37
        /*0002*/ 	.short	(.L_55 - .L_54)
.L_54:
        /*0004*/ 	.word	0x00000082


	//----- nvinfo : EIATTR_KPARAM_INFO
	.align		4
.L_55:
        /*0008*/ 	.byte	0x04, 0x17
        /*000a*/ 	.short	(.L_57 - .L_56)
.L_56:
        /*000c*/ 	.word	0x00000000
        /*0010*/ 	.short	0x0001
        /*0012*/ 	.short	0x0008
        /*0014*/ 	.byte	0x00, 0xf5, 0x21, 0x00


	//----- nvinfo : EIATTR_KPARAM_INFO
	.align		4
.L_57:
        /*0018*/ 	.byte	0x04, 0x17
        /*001a*/ 	.short	(.L_59 - .L_58)
.L_58:
        /*001c*/ 	.word	0x00000000
        /*0020*/ 	.short	0x0000
        /*0022*/ 	.short	0x0000
        /*0024*/ 	.byte	0x00, 0xf5, 0x21, 0x00


	//----- nvinfo : EIATTR_SPARSE_MMA_MASK
	.align		4
.L_59:
        /*0028*/ 	.byte	0x03, 0x50
        /*002a*/ 	.short	0x0000


	//----- nvinfo : EIATTR_MAXREG_COUNT
	.align		4
        /*002c*/ 	.byte	0x03, 0x1b
        /*002e*/ 	.short	0x00ff


	//----- nvinfo : EIATTR_EXTERNS
	.align		4
        /*0030*/ 	.byte	0x04, 0x0f
        /*0032*/ 	.short	(.L_61 - .L_60)


	//   ....[0]....
	.align		4
.L_60:
        /*0034*/ 	.word	index@(vprintf)


	//----- nvinfo : EIATTR_MERCURY_ISA_VERSION
	.align		4
.L_61:
        /*0038*/ 	.byte	0x03, 0x5f
        /*003a*/ 	.short	0x0101


	//----- nvinfo : EIATTR_VRC_CTA_INIT_COUNT
	.align		4
        /*003c*/ 	.byte	0x02, 0x4a
	.zero		1
	.zero		1


	//----- nvinfo : EIATTR_SYSCALL_OFFSETS
	.align		4
        /*0040*/ 	.byte	0x04, 0x46
        /*0042*/ 	.short	(.L_63 - .L_62)


	//   ....[0]....
.L_62:
        /*0044*/ 	.word	0x000001b0


	//----- nvinfo : EIATTR_EXIT_INSTR_OFFSETS
	.align		4
.L_63:
        /*0048*/ 	.byte	0x04, 0x1c
        /*004a*/ 	.short	(.L_65 - .L_64)


	//   ....[0]....
.L_64:
        /*004c*/ 	.word	0x000001c0


	//----- nvinfo : EIATTR_CBANK_PARAM_SIZE
	.align		4
.L_65:
        /*0050*/ 	.byte	0x03, 0x19
        /*0052*/ 	.short	0x0010


	//----- nvinfo : EIATTR_PARAM_CBANK
	.align		4
        /*0054*/ 	.byte	0x04, 0x0a
        /*0056*/ 	.short	(.L_67 - .L_66)
	.align		4
.L_66:
        /*0058*/ 	.word	index@(.nv.constant0._Z12printNeuronsPiPf)
        /*005c*/ 	.short	0x0380
        /*005e*/ 	.short	0x0010


	//----- nvinfo : EIATTR_SW_WAR
	.align		4
.L_67:
        /*0060*/ 	.byte	0x04, 0x36
        /*0062*/ 	.short	(.L_69 - .L_68)
.L_68:
        /*0064*/ 	.word	0x00000008
.L_69:


//--------------------- .nv.info._Z13printSynapsesP7Synapsem --------------------------
	.section	.nv.info._Z13printSynapsesP7Synapsem,"",@"SHT_CUDA_INFO"
	.sectionflags	@""
	.align	4


	//----- nvinfo : EIATTR_CUDA_API_VERSION
	.align		4
        /*0000*/ 	.byte	0x04, 0x37
        /*0002*/ 	.short	(.L_71 - .L_70)
.L_70:
        /*0004*/ 	.word	0x00000082


	//----- nvinfo : EIATTR_KPARAM_INFO
	.align		4
.L_71:
        /*0008*/ 	.byte	0x04, 0x17
        /*000a*/ 	.short	(.L_73 - .L_72)
.L_72:
        /*000c*/ 	.word	0x00000000
        /*0010*/ 	.short	0x0001
        /*0012*/ 	.short	0x0008
        /*0014*/ 	.byte	0x00, 0xf0, 0x21, 0x00


	//----- nvinfo : EIATTR_KPARAM_INFO
	.align		4
.L_73:
        /*0018*/ 	.byte	0x04, 0x17
        /*001a*/ 	.short	(.L_75 - .L_74)
.L_74:
        /*001c*/ 	.word	0x00000000
        /*0020*/ 	.short	0x0000
        /*0022*/ 	.short	0x0000
        /*0024*/ 	.byte	0x00, 0xf5, 0x21, 0x00


	//----- nvinfo : EIATTR_SPARSE_MMA_MASK
	.align		4
.L_75:
        /*0028*/ 	.byte	0x03, 0x50
        /*002a*/ 	.short	0x0000


	//----- nvinfo : EIATTR_MAXREG_COUNT
	.align		4
        /*002c*/ 	.byte	0x03, 0x1b
        /*002e*/ 	.short	0x00ff


	//----- nvinfo : EIATTR_EXTERNS
	.align		4
        /*0030*/ 	.byte	0x04, 0x0f
        /*0032*/ 	.short	(.L_77 - .L_76)


	//   ....[0]....
	.align		4
.L_76:
        /*0034*/ 	.word	index@(vprintf)


	//----- nvinfo : EIATTR_MERCURY_ISA_VERSION
	.align		4
.L_77:
        /*0038*/ 	.byte	0x03, 0x5f
        /*003a*/ 	.short	0x0101


	//----- nvinfo : EIATTR_VRC_CTA_INIT_COUNT
	.align		4
        /*003c*/ 	.byte	0x02, 0x4a
	.zero		1
	.zero		1


	//----- nvinfo : EIATTR_SYSCALL_OFFSETS
	.align		4
        /*0040*/ 	.byte	0x04, 0x46
        /*0042*/ 	.short	(.L_79 - .L_78)


	//   ....[0]....
.L_78:
        /*0044*/ 	.word	0x00000220


	//----- nvinfo : EIATTR_EXIT_INSTR_OFFSETS
	.align		4
.L_79:
        /*0048*/ 	.byte	0x04, 0x1c
        /*004a*/ 	.short	(.L_81 - .L_80)


	//   ....[0]....
.L_80:
        /*004c*/ 	.word	0x00000230


	//----- nvinfo : EIATTR_CBANK_PARAM_SIZE
	.align		4
.L_81:
        /*0050*/ 	.byte	0x03, 0x19
        /*0052*/ 	.short	0x0010


	//----- nvinfo : EIATTR_PARAM_CBANK
	.align		4
        /*0054*/ 	.byte	0x04, 0x0a
        /*0056*/ 	.short	(.L_83 - .L_82)
	.align		4
.L_82:
        /*0058*/ 	.word	index@(.nv.constant0._Z13printSynapsesP7Synapsem)
        /*005c*/ 	.short	0x0380
        /*005e*/ 	.short	0x0010


	//----- nvinfo : EIATTR_SW_WAR
	.align		4
.L_83:
        /*0060*/ 	.byte	0x04, 0x36
        /*0062*/ 	.short	(.L_85 - .L_84)
.L_84:
        /*0064*/ 	.word	0x00000008
.L_85:


//--------------------- .nv.info._Z15compute_neuronsPiPf --------------------------
	.section	.nv.info._Z15compute_neuronsPiPf,"",@"SHT_CUDA_INFO"
	.sectionflags	@""
	.align	4


	//----- nvinfo : EIATTR_CUDA_API_VERSION
	.align		4
        /*0000*/ 	.byte	0x04, 0x37
        /*0002*/ 	.short	(.L_87 - .L_86)
.L_86:
        /*0004*/ 	.word	0x00000082


	//----- nvinfo : EIATTR_KPARAM_INFO
	.align		4
.L_87:
        /*0008*/ 	.byte	0x04, 0x17
        /*000a*/ 	.short	(.L_89 - .L_88)
.L_88:
        /*000c*/ 	.word	0x00000000
        /*0010*/ 	.short	0x0001
        /*0012*/ 	.short	0x0008
        /*0014*/ 	.byte	0x00, 0xf5, 0x21, 0x00


	//----- nvinfo : EIATTR_KPARAM_INFO
	.align		4
.L_89:
        /*0018*/ 	.byte	0x04, 0x17
        /*001a*/ 	.short	(.L_91 - .L_90)
.L_90:
        /*001c*/ 	.word	0x00000000
        /*0020*/ 	.short	0x0000
        /*0022*/ 	.short	0x0000
        /*0024*/ 	.byte	0x00, 0xf5, 0x21, 0x00


	//----- nvinfo : EIATTR_SPARSE_MMA_MASK
	.align		4
.L_91:
        /*0028*/ 	.byte	0x03, 0x50
        /*002a*/ 	.short	0x0000


	//----- nvinfo : EIATTR_MAXREG_COUNT
	.align		4
        /*002c*/ 	.byte	0x03, 0x1b
        /*002e*/ 	.short	0x00ff


	//----- nvinfo : EIATTR_EXTERNS
	.align		4
        /*0030*/ 	.byte	0x04, 0x0f
        /*0032*/ 	.short	(.L_93 - .L_92)


	//   ....[0]....
	.align		4
.L_92:
        /*0034*/ 	.word	index@(vprintf)


	//----- nvinfo : EIATTR_MERCURY_ISA_VERSION
	.align		4
.L_93:
        /*0038*/ 	.byte	0x03, 0x5f
        /*003a*/ 	.short	0x0101


	//----- nvinfo : EIATTR_VRC_CTA_INIT_COUNT
	.align		4
        /*003c*/ 	.byte	0x02, 0x4a
	.zero		1
	.zero		1


	//----- nvinfo : EIATTR_SYSCALL_OFFSETS
	.align		4
        /*0040*/ 	.byte	0x04, 0x46
        /*0042*/ 	.short	(.L_95 - .L_94)


	//   ....[0]....
.L_94:
        /*0044*/ 	.word	0x00000170


	//----- nvinfo : EIATTR_EXIT_INSTR_OFFSETS
	.align		4
.L_95:
        /*0048*/ 	.byte	0x04, 0x1c
        /*004a*/ 	.short	(.L_97 - .L_96)


	//   ....[0]....
.L_96:
        /*004c*/ 	.word	0x000001e0


	//----- nvinfo : EIATTR_CRS_STACK_SIZE
	.align		4
.L_97:
        /*0050*/ 	.byte	0x04, 0x1e
        /*0052*/ 	.short	(.L_99 - .L_98)
.L_98:
        /*0054*/ 	.word	0x00000000


	//----- nvinfo : EIATTR_CBANK_PARAM_SIZE
	.align		4
.L_99:
        /*0058*/ 	.byte	0x03, 0x19
        /*005a*/ 	.short	0x0010


	//----- nvinfo : EIATTR_PARAM_CBANK
	.align		4
        /*005c*/ 	.byte	0x04, 0x0a
        /*005e*/ 	.short	(.L_101 - .L_100)
	.align		4
.L_100:
        /*0060*/ 	.word	index@(.nv.constant0._Z15compute_neuronsPiPf)
        /*0064*/ 	.short	0x0380
        /*0066*/ 	.short	0x0010


	//----- nvinfo : EIATTR_SW_WAR
	.align		4
.L_101:
        /*0068*/ 	.byte	0x04, 0x36
        /*006a*/ 	.short	(.L_103 - .L_102)
.L_102:
        /*006c*/ 	.word	0x00000008
.L_103:


//--------------------- .nv.info._Z16compute_synapsesP7SynapsePfm --------------------------
	.section	.nv.info._Z16compute_synapsesP7SynapsePfm,"",@"SHT_CUDA_INFO"
	.sectionflags	@""
	.align	4


	//----- nvinfo : EIATTR_CUDA_API_VERSION
	.align		4
        /*0000*/ 	.byte	0x04, 0x37
        /*0002*/ 	.short	(.L_105 - .L_104)
.L_104:
        /*0004*/ 	.word	0x00000082


	//----- nvinfo : EIATTR_KPARAM_INFO
	.align		4
.L_105:
        /*0008*/ 	.byte	0x04, 0x17
        /*000a*/ 	.short	(.L_107 - .L_106)
.L_106:
        /*000c*/ 	.word	0x00000000
        /*0010*/ 	.short	0x0002
        /*0012*/ 	.short	0x0010
        /*0014*/ 	.byte	0x00, 0xf0, 0x21, 0x00


	//----- nvinfo : EIATTR_KPARAM_INFO
	.align		4
.L_107:
        /*0018*/ 	.byte	0x04, 0x17
        /*001a*/ 	.short	(.L_109 - .L_108)
.L_108:
        /*001c*/ 	.word	0x00000000
        /*0020*/ 	.short	0x0001
        /*0022*/ 	.short	0x0008
        /*0024*/ 	.byte	0x00, 0xf5, 0x21, 0x00


	//----- nvinfo : EIATTR_KPARAM_INFO
	.align		4
.L_109:
        /*0028*/ 	.byte	0x04, 0x17
        /*002a*/ 	.short	(.L_111 - .L_110)
.L_110:
        /*002c*/ 	.word	0x00000000
        /*0030*/ 	.short	0x0000
        /*0032*/ 	.short	0x0000
        /*0034*/ 	.byte	0x00, 0xf5, 0x21, 0x00


	//----- nvinfo : EIATTR_SPARSE_MMA_MASK
	.align		4
.L_111:
        /*0038*/ 	.byte	0x03, 0x50
        /*003a*/ 	.short	0x0000


	//----- nvinfo : EIATTR_MAXREG_COUNT
	.align		4
        /*003c*/ 	.byte	0x03, 0x1b
        /*003e*/ 	.short	0x00ff


	//----- nvinfo : EIATTR_MERCURY_ISA_VERSION
	.align		4
        /*0040*/ 	.byte	0x03, 0x5f
        /*0042*/ 	.short	0x0101


	//----- nvinfo : EIATTR_VRC_CTA_INIT_COUNT
	.align		4
        /*0044*/ 	.byte	0x02, 0x4a
	.zero		1
	.zero		1


	//----- nvinfo : EIATTR_EXIT_INSTR_OFFSETS
	.align		4
        /*0048*/ 	.byte	0x04, 0x1c
        /*004a*/ 	.short	(.L_113 - .L_112)


	//   ....[0]....
.L_112:
        /*004c*/ 	.word	0x00000170


	//----- nvinfo : EIATTR_CBANK_PARAM_SIZE
	.align		4
.L_113:
        /*0050*/ 	.byte	0x03, 0x19
        /*0052*/ 	.short	0x0018


	//----- nvinfo : EIATTR_PARAM_CBANK
	.align		4
        /*0054*/ 	.byte	0x04, 0x0a
        /*0056*/ 	.short	(.L_115 - .L_114)
	.align		4
.L_114:
        /*0058*/ 	.word	index@(.nv.constant0._Z16compute_synapsesP7SynapsePfm)
        /*005c*/ 	.short	0x0380
        /*005e*/ 	.short	0x0018


	//----- nvinfo : EIATTR_SW_WAR
	.align		4
.L_115:
        /*0060*/ 	.byte	0x04, 0x36
        /*0062*/ 	.short	(.L_117 - .L_116)
.L_116:
        /*0064*/ 	.word	0x00000008
.L_117:


//--------------------- .nv.info._Z12init_neuronsPiPf --------------------------
	.section	.nv.info._Z12init_neuronsPiPf,"",@"SHT_CUDA_INFO"
	.sectionflags	@""
	.align	4


	//----- nvinfo : EIATTR_CUDA_API_VERSION
	.align		4
        /*0000*/ 	.byte	0x04, 0x37
        /*0002*/ 	.short	(.L_119 - .L_118)
.L_118:
        /*0004*/ 	.word	0x00000082


	//----- nvinfo : EIATTR_KPARAM_INFO
	.align		4
.L_119:
        /*0008*/ 	.byte	0x04, 0x17
        /*000a*/ 	.short	(.L_121 - .L_120)
.L_120:
        /*000c*/ 	.word	0x00000000
        /*0010*/ 	.short	0x0001
        /*0012*/ 	.short	0x0008
        /*0014*/ 	.byte	0x00, 0xf5, 0x21, 0x00


	//----- nvinfo : EIATTR_KPARAM_INFO
	.align		4
.L_121:
        /*0018*/ 	.byte	0x04, 0x17
        /*001a*/ 	.short	(.L_123 - .L_122)
.L_122:
        /*001c*/ 	.word	0x00000000
        /*0020*/ 	.short	0x0000
        /*0022*/ 	.short	0x0000
        /*0024*/ 	.byte	0x00, 0xf5, 0x21, 0x00


	//----- nvinfo : EIATTR_SPARSE_MMA_MASK
	.align		4
.L_123:
        /*0028*/ 	.byte	0x03, 0x50
        /*002a*/ 	.short	0x0000


	//----- nvinfo : EIATTR_MAXREG_COUNT
	.align		4
        /*002c*/ 	.byte	0x03, 0x1b
        /*002e*/ 	.short	0x00ff


	//----- nvinfo : EIATTR_MERCURY_ISA_VERSION
	.align		4
        /*0030*/ 	.byte	0x03, 0x5f
        /*0032*/ 	.short	0x0101


	//----- nvinfo : EIATTR_VRC_CTA_INIT_COUNT
	.align		4
        /*0034*/ 	.byte	0x02, 0x4a
	.zero		1
	.zero		1


	//----- nvinfo : EIATTR_EXIT_INSTR_OFFSETS
	.align		4
        /*0038*/ 	.byte	0x04, 0x1c
        /*003a*/ 	.short	(.L_125 - .L_124)


	//   ....[0]....
.L_124:
        /*003c*/ 	.word	0x000000c0


	//----- nvinfo : EIATTR_CBANK_PARAM_SIZE
	.align		4
.L_125:
        /*0040*/ 	.byte	0x03, 0x19
        /*0042*/ 	.short	0x0010


	//----- nvinfo : EIATTR_PARAM_CBANK
	.align		4
        /*0044*/ 	.byte	0x04, 0x0a
        /*0046*/ 	.short	(.L_127 - .L_126)
	.align		4
.L_126:
        /*0048*/ 	.word	index@(.nv.constant0._Z12init_neuronsPiPf)
        /*004c*/ 	.short	0x0380
        /*004e*/ 	.short	0x0010


	//----- nvinfo : EIATTR_SW_WAR
	.align		4
.L_127:
        /*0050*/ 	.byte	0x04, 0x36
        /*0052*/ 	.short	(.L_129 - .L_128)
.L_128:
        /*0054*/ 	.word	0x00000008
.L_129:


//--------------------- .nv.info._Z13init_synapsesP7SynapsemPiS1_17curandStateXORWOW --------------------------
	.section	.nv.info._Z13init_synapsesP7SynapsemPiS1_17curandStateXORWOW,"",@"SHT_CUDA_INFO"
	.sectionflags	@""
	.align	4


	//----- nvinfo : EIATTR_CUDA_API_VERSION
	.align		4
        /*0000*/ 	.byte	0x04, 0x37
        /*0002*/ 	.short	(.L_131 - .L_130)
.L_130:
        /*0004*/ 	.word	0x00000082


	//----- nvinfo : EIATTR_KPARAM_INFO
	.align		4
.L_131:
        /*0008*/ 	.byte	0x04, 0x17
        /*000a*/ 	.short	(.L_133 - .L_132)
.L_132:
        /*000c*/ 	.word	0x00000000
        /*0010*/ 	.short	0x0004
        /*0012*/ 	.short	0x0020
        /*0014*/ 	.byte	0x00, 0xf0, 0xc1, 0x00


	//----- nvinfo : EIATTR_KPARAM_INFO
	.align		4
.L_133:
        /*0018*/ 	.byte	0x04, 0x17
        /*001a*/ 	.short	(.L_135 - .L_134)
.L_134:
        /*001c*/ 	.word	0x00000000
        /*0020*/ 	.short	0x0003
        /*0022*/ 	.short	0x0018
        /*0024*/ 	.byte	0x00, 0xf5, 0x21, 0x00


	//----- nvinfo : EIATTR_KPARAM_INFO
	.align		4
.L_135:
        /*0028*/ 	.byte	0x04, 0x17
        /*002a*/ 	.short	(.L_137 - .L_136)
.L_136:
        /*002c*/ 	.word	0x00000000
        /*0030*/ 	.short	0x0002
        /*0032*/ 	.short	0x0010
        /*0034*/ 	.byte	0x00, 0xf5, 0x21, 0x00


	//----- nvinfo : EIATTR_KPARAM_INFO
	.align		4
.L_137:
        /*0038*/ 	.byte	0x04, 0x17
        /*003a*/ 	.short	(.L_139 - .L_138)
.L_138:
        /*003c*/ 	.word	0x00000000
        /*0040*/ 	.short	0x0001
        /*0042*/ 	.short	0x0008
        /*0044*/ 	.byte	0x00, 0xf0, 0x21, 0x00


	//----- nvinfo : EIATTR_KPARAM_INFO
	.align		4
.L_139:
        /*0048*/ 	.byte	0x04, 0x17
        /*004a*/ 	.short	(.L_141 - .L_140)
.L_140:
        /*004c*/ 	.word	0x00000000
        /*0050*/ 	.short	0x0000
        /*0052*/ 	.short	0x0000
        /*0054*/ 	.byte	0x00, 0xf5, 0x21, 0x00


	//----- nvinfo : EIATTR_SPARSE_MMA_MASK
	.align		4
.L_141:
        /*0058*/ 	.byte	0x03, 0x50
        /*005a*/ 	.short	0x0000


	//----- nvinfo : EIATTR_MAXREG_COUNT
	.align		4
        /*005c*/ 	.byte	0x03, 0x1b
        /*005e*/ 	.short	0x00ff


	//----- nvinfo : EIATTR_MERCURY_ISA_VERSION
	.align		4
        /*0060*/ 	.byte	0x03, 0x5f
        /*0062*/ 	.short	0x0101


	//----- nvinfo : EIATTR_VRC_CTA_INIT_COUNT
	.align		4
        /*0064*/ 	.byte	0x02, 0x4a
	.zero		1
	.zero		1


	//----- nvinfo : EIATTR_EXIT_INSTR_OFFSETS
	.align		4
        /*0068*/ 	.byte	0x04, 0x1c
        /*006a*/ 	.short	(.L_143 - .L_142)


	//   ....[0]....
.L_142:
        /*006c*/ 	.word	0x00002970


	//----- nvinfo : EIATTR_CRS_STACK_SIZE
	.align		4
.L_143:
        /*0070*/ 	.byte	0x04, 0x1e
        /*0072*/ 	.short	(.L_145 - .L_144)
.L_144:
        /*0074*/ 	.word	0x00000000


	//----- nvinfo : EIATTR_CBANK_PARAM_SIZE
	.align		4
.L_145:
        /*0078*/ 	.byte	0x03, 0x19
        /*007a*/ 	.short	0x0050


	//----- nvinfo : EIATTR_PARAM_CBANK
	.align		4
        /*007c*/ 	.byte	0x04, 0x0a
        /*007e*/ 	.short	(.L_147 - .L_146)
	.align		4
.L_146:
        /*0080*/ 	.word	index@(.nv.constant0._Z13init_synapsesP7SynapsemPiS1_17curandStateXORWOW)
        /*0084*/ 	.short	0x0380
        /*0086*/ 	.short	0x0050


	//----- nvinfo : EIATTR_SW_WAR
	.align		4
.L_147:
        /*0088*/ 	.byte	0x04, 0x36
        /*008a*/ 	.short	(.L_149 - .L_148)
.L_148:
        /*008c*/ 	.word	0x00000008
.L_149:


//--------------------- .nv.info._Z16init_random_seedj17curandStateXORWOW --------------------------
	.section	.nv.info._Z16init_random_seedj17curandStateXORWOW,"",@"SHT_CUDA_INFO"
	.sectionflags	@""
	.align	4


	//----- nvinfo : EIATTR_CUDA_API_VERSION
	.align		4
        /*0000*/ 	.byte	0x04, 0x37
        /*0002*/ 	.short	(.L_151 - .L_150)
.L_150:
        /*0004*/ 	.word	0x00000082


	//----- nvinfo : EIATTR_KPARAM_INFO
	.align		4
.L_151:
        /*0008*/ 	.byte	0x04, 0x17
        /*000a*/ 	.short	(.L_153 - .L_152)
.L_152:
        /*000c*/ 	.word	0x00000000
        /*0010*/ 	.short	0x0001
        /*0012*/ 	.short	0x0008
        /*0014*/ 	.byte	0x00, 0xf0, 0xc1, 0x00


	//----- nvinfo : EIATTR_KPARAM_INFO
	.align		4
.L_153:
        /*0018*/ 	.byte	0x04, 0x17
        /*001a*/ 	.short	(.L_155 - .L_154)
.L_154:
        /*001c*/ 	.word	0x00000000
        /*0020*/ 	.short	0x0000
        /*0022*/ 	.short	0x0000
        /*0024*/ 	.byte	0x00, 0xf0, 0x11, 0x00


	//----- nvinfo : EIATTR_SPARSE_MMA_MASK
	.align		4
.L_155:
        /*0028*/ 	.byte	0x03, 0x50
        /*002a*/ 	.short	0x0000


	//----- nvinfo : EIATTR_MAXREG_COUNT
	.align		4
        /*002c*/ 	.byte	0x03, 0x1b
        /*002e*/ 	.short	0x00ff


	//----- nvinfo : EIATTR_MERCURY_ISA_VERSION
	.align		4
        /*0030*/ 	.byte	0x03, 0x5f
        /*0032*/ 	.short	0x0101


	//----- nvinfo : EIATTR_VRC_CTA_INIT_COUNT
	.align		4
        /*0034*/ 	.byte	0x02, 0x4a
	.zero		1
	.zero		1


	//----- nvinfo : EIATTR_EXIT_INSTR_OFFSETS
	.align		4
        /*0038*/ 	.byte	0x04, 0x1c
        /*003a*/ 	.short	(.L_157 - .L_156)


	//   ....[0]....
.L_156:
        /*003c*/ 	.word	0x00000160


	//   ....[1]....
        /*0040*/ 	.word	0x00002610


	//----- nvinfo : EIATTR_CBANK_PARAM_SIZE
	.align		4
.L_157:
        /*0044*/ 	.byte	0x03, 0x19
        /*0046*/ 	.short	0x0038


	//----- nvinfo : EIATTR_PARAM_CBANK
	.align		4
        /*0048*/ 	.byte	0x04, 0x0a
        /*004a*/ 	.short	(.L_159 - .L_158)
	.align		4
.L_158:
        /*004c*/ 	.word	index@(.nv.constant0._Z16init_random_seedj17curandStateXORWOW)
        /*0050*/ 	.short	0x0380
        /*0052*/ 	.short	0x0038


	//----- nvinfo : EIATTR_SW_WAR
	.align		4
.L_159:
        /*0054*/ 	.byte	0x04, 0x36
        /*0056*/ 	.short	(.L_161 - .L_160)
.L_160:
        /*0058*/ 	.word	0x00000008
.L_161:


//--------------------- .nv.callgraph             --------------------------
	.section	.nv.callgraph,"",@"SHT_CUDA_CALLGRAPH"
	.align	4
	.sectionentsize	8
	.align		4
        /*0000*/ 	.word	0x00000000
	.align		4
        /*0004*/ 	.word	0xffffffff
	.align		4
        /*0008*/ 	.word	index@(_Z12printNeuronsPiPf)
	.align		4
        /*000c*/ 	.word	index@(vprintf)
	.align		4
        /*0010*/ 	.word	index@(_Z13printSynapsesP7Synapsem)
	.align		4
        /*0014*/ 	.word	index@(vprintf)
	.align		4
        /*0018*/ 	.word	index@(_Z15compute_neuronsPiPf)
	.align		4
        /*001c*/ 	.word	index@(vprintf)
	.align		4
        /*0020*/ 	.word	0x00000000
	.align		4
        /*0024*/ 	.word	0xfffffffe
	.align		4
        /*0028*/ 	.word	0x00000000
	.align		4
        /*002c*/ 	.word	0xfffffffd
	.align		4
        /*0030*/ 	.word	0x00000000
	.align		4
        /*0034*/ 	.word	0xfffffffc


//--------------------- .nv.constant4             --------------------------
	.section	.nv.constant4,"a",@progbits
	.align	8
	.align		8
.nv.constant4:
        /*0000*/ 	.dword	vprintf
	.align		8
        /*0008*/ 	.dword	precalc_xorwow_matrix
	.align		8
        /*0010*/ 	.dword	precalc_xorwow_offset_matrix
	.align		8
        /*0018*/ 	.dword	mrg32k3aM1
	.align		8
        /*0020*/ 	.dword	mrg32k3aM2
	.align		8
        /*0028*/ 	.dword	mrg32k3aM1SubSeq
	.align		8
        /*0030*/ 	.dword	mrg32k3aM2SubSeq
	.align		8
        /*0038*/ 	.dword	mrg32k3aM1Seq
	.align		8
        /*0040*/ 	.dword	mrg32k3aM2Seq
	.align		8
        /*0048*/ 	.dword	$str
	.align		8
        /*0050*/ 	.dword	$str$1
	.align		8
        /*0058*/ 	.dword	$str$2


//--------------------- .nv.constant3             --------------------------
	.section	.nv.constant3,"a",@progbits
	.align	8
.nv.constant3:
	.type		__cr_lgamma_table,@object
	.size		__cr_lgamma_table,(.L_8 - __cr_lgamma_table)
__cr_lgamma_table:
        /*0000*/ 	.byte	0x00, 0x00, 0x00, 0x00, 0x00, 0x00, 0x00, 0x00, 0x00, 0x00, 0x00, 0x00, 0x00, 0x00, 0x00, 0x00
        /*0010*/ 	.byte	0xef, 0x39, 0xfa, 0xfe, 0x42, 0x2e, 0xe6, 0x3f, 0x02, 0x20, 0x2a, 0xfa, 0x0b, 0xab, 0xfc, 0x3f
        /*0020*/ 	.byte	0xf9, 0x2c, 0x92, 0x7c, 0xa7, 0x6c, 0x09, 0x40, 0xc9, 0x79, 0x44, 0x3c, 0x64, 0x26, 0x13, 0x40
        /*0030*/ 	.byte	0xca, 0x01, 0xcf, 0x3a, 0x27, 0x51, 0x1a, 0x40, 0x30, 0xcc, 0x2d, 0xf3, 0xe1, 0x0c, 0x21, 0x40
        /*0040*/ 	.byte	0x0d, 0xb7, 0xfc, 0x82, 0x8e, 0x35, 0x25, 0x40
.L_8:


//--------------------- .text._Z12printNeuronsPiPf --------------------------
	.section	.text._Z12printNeuronsPiPf,"ax",@progbits
	.align	128
        .global         _Z12printNeuronsPiPf
        .type           _Z12printNeuronsPiPf,@function
        .size           _Z12printNeuronsPiPf,(.L_x_32 - _Z12printNeuronsPiPf)
        .other          _Z12printNeuronsPiPf,@"STO_CUDA_ENTRY STV_DEFAULT"
_Z12printNeuronsPiPf:
.text._Z12printNeuronsPiPf:
[----:B------:R-:W0:Y:S01]  /*0000*/  LDC R1, c[0x0][0x37c] ;  /* 0x0000df00ff017b82 */ /* 0x000e220000000800 */
[----:B------:R-:W1:Y:S01]  /*0010*/  S2R R3, SR_TID.X ;  /* 0x0000000000037919 */ /* 0x000e620000002100 */
[----:B------:R-:W2:Y:S06]  /*0020*/  LDCU UR6, c[0x0][0x2fc] ;  /* 0x00005f80ff0677ac */ /* 0x000eac0008000800 */
[----:B------:R-:W1:Y:S01]  /*0030*/  S2UR UR7, SR_CTAID.X ;  /* 0x00000000000779c3 */ /* 0x000e620000002500 */
[----:B0-----:R-:W-:Y:S01]  /*0040*/  VIADD R1, R1, 0xffffffe8 ;  /* 0xffffffe801017836 */ /* 0x001fe20000000000 */
[----:B------:R-:W0:Y:S06]  /*0050*/  LDCU.64 UR4, c[0x0][0x358] ;  /* 0x00006b00ff0477ac */ /* 0x000e2c0008000a00 */
[----:B------:R-:W3:Y:S08]  /*0060*/  LDC.64 R4, c[0x0][0x388] ;  /* 0x0000e200ff047b82 */ /* 0x000ef00000000a00 */
[----:B------:R-:W4:Y:S01]  /*0070*/  LDC.64 R8, c[0x0][0x380] ;  /* 0x0000e000ff087b82 */ /* 0x000f220000000a00 */
[----:B------:R-:W-:Y:S01]  /*0080*/  MOV R10, 0x0 ;  /* 0x00000000000a7802 */ /* 0x000fe20000000f00 */
[----:B------:R-:W5:Y:S06]  /*0090*/  LDCU.64 UR8, c[0x4][0x58] ;  /* 0x01000b00ff0877ac */ /* 0x000f6c0008000a00 */
[----:B------:R-:W1:Y:S02]  /*00a0*/  LDC R0, c[0x0][0x360] ;  /* 0x0000d800ff007b82 */ /* 0x000e640000000800 */
[----:B-1----:R-:W-:-:S04]  /*00b0*/  IMAD R0, R0, UR7, R3 ;  /* 0x0000000700007c24 */ /* 0x002fc8000f8e0203 */
[----:B---3--:R-:W-:-:S05]  /*00c0*/  IMAD.WIDE R4, R0, 0x4, R4 ;  /* 0x0000000400047825 */ /* 0x008fca00078e0204 */
[----:B0-----:R5:W3:Y:S01]  /*00d0*/  LDG.E R2, desc[UR4][R4.64] ;  /* 0x0000000404027981 */ /* 0x001ae2000c1e1900 */
[----:B----4-:R-:W-:-:S06]  /*00e0*/  IMAD.WIDE R8, R0, 0x4, R8 ;  /* 0x0000000400087825 */ /* 0x010fcc00078e0208 */
[----:B------:R-:W4:Y:S01]  /*00f0*/  LDG.E R8, desc[UR4][R8.64] ;  /* 0x0000000408087981 */ /* 0x000f22000c1e1900 */
[----:B------:R-:W0:Y:S01]  /*0100*/  LDCU UR4, c[0x0][0x2f8] ;  /* 0x00005f00ff0477ac */ /* 0x000e220008000800 */
[----:B------:R-:W1:Y:S01]  /*0110*/  LDC.64 R10, c[0x4][R10] ;  /* 0x010000000a0a7b82 */ /* 0x000e620000000a00 */
[----:B-----5:R-:W-:Y:S01]  /*0120*/  IMAD.U32 R4, RZ, RZ, UR8 ;  /* 0x00000008ff047e24 */ /* 0x020fe2000f8e00ff */
[----:B------:R0:W-:Y:S01]  /*0130*/  STL [R1], R0 ;  /* 0x0000000001007387 */ /* 0x0001e20000100800 */
[----:B------:R-:W-:Y:S02]  /*0140*/  MOV R5, UR9 ;  /* 0x0000000900057c02 */ /* 0x000fe40008000f00 */
[----:B0-----:R-:W-:-:S04]  /*0150*/  IADD3 R6, P0, PT, R1, UR4, RZ ;  /* 0x0000000401067c10 */ /* 0x001fc8000ff1e0ff */
[----:B--2---:R-:W-:Y:S01]  /*0160*/  IADD3.X R7, PT, PT, RZ, UR6, RZ, P0, !PT ;  /* 0x00000006ff077c10 */ /* 0x004fe200087fe4ff */
[----:B---3--:R-:W0:Y:S01]  /*0170*/  F2F.F64.F32 R2, R2 ;  /* 0x0000000200027310 */ /* 0x008e220000201800 */
[----:B----4-:R2:W-:Y:S04]  /*0180*/  STL [R1+0x10], R8 ;  /* 0x0000100801007387 */ /* 0x0105e80000100800 */
[----:B01----:R2:W-:Y:S03]  /*0190*/  STL.64 [R1+0x8], R2 ;  /* 0x0000080201007387 */ /* 0x0035e60000100a00 */
[----:B------:R-:W-:-:S07]  /*01a0*/  LEPC R20, `(.L_x_0) ;  /* 0x000000001014794e */ /* 0x000fce0000000000 */
[----:B--2---:R-:W-:Y:S05]  /*01b0*/  CALL.ABS.NOINC R10 ;  /* 0x000000000a007343 */ /* 0x004fea0003c00000 */
.L_x_0:
[----:B------:R-:W-:Y:S05]  /*01c0*/  EXIT ;  /* 0x000000000000794d */ /* 0x000fea0003800000 */
.L_x_1:
[----:B------:R-:W-:-:S00]  /*01d0*/  BRA `(.L_x_1) ;  /* 0xfffffffc00fc7947 */ /* 0x000fc0000383ffff */
[----:B------:R-:W-:-:S00]  /*01e0*/  NOP ;  /* 0x0000000000007918 */ /* 0x000fc00000000000 */
        /* <DEDUP_REMOVED lines=9> */
.L_x_32:


//--------------------- .text._Z13printSynapsesP7Synapsem --------------------------
	.section	.text._Z13printSynapsesP7Synapsem,"ax",@progbits
	.align	128
        .global         _Z13printSynapsesP7Synapsem
        .type           _Z13printSynapsesP7Synapsem,@function
        .size           _Z13printSynapsesP7Synapsem,(.L_x_33 - _Z13printSynapsesP7Synapsem)
        .other          _Z13printSynapsesP7Synapsem,@"STO_CUDA_ENTRY STV_DEFAULT"
_Z13printSynapsesP7Synapsem:
.text._Z13printSynapsesP7Synapsem:
[----:B------:R-:W0:Y:S01]  /*0000*/  LDC R1, c[0x0][0x37c] ;  /* 0x0000df00ff017b82 */ /* 0x000e220000000800 */
[----:B------:R-:W1:Y:S01]  /*0010*/  S2R R7, SR_TID.Y ;  /* 0x0000000000077919 */ /* 0x000e620000002200 */
[----:B------:R-:W2:Y:S06]  /*0020*/  LDCU UR6, c[0x0][0x2fc] ;  /* 0x00005f80ff0677ac */ /* 0x000eac0008000800 */
[----:B------:R-:W3:Y:S01]  /*0030*/  LDC R3, c[0x0][0x360] ;  /* 0x0000d800ff037b82 */ /* 0x000ee20000000800 */
[----:B0-----:R-:W-:Y:S01]  /*0040*/  IADD3 R1, PT, PT, R1, -0x20, RZ ;  /* 0xffffffe001017810 */ /* 0x001fe20007ffe0ff */
[----:B------:R-:W3:Y:S01]  /*0050*/  S2R R0, SR_TID.X ;  /* 0x0000000000007919 */ /* 0x000ee20000002100 */
[----:B------:R-:W0:Y:S05]  /*0060*/  LDCU.64 UR8, c[0x0][0x388] ;  /* 0x00007100ff0877ac */ /* 0x000e2a0008000a00 */
[----:B------:R-:W1:Y:S08]  /*0070*/  S2UR UR4, SR_CTAID.Y ;  /* 0x00000000000479c3 */ /* 0x000e700000002600 */
[----:B------:R-:W1:Y:S08]  /*0080*/  LDC R2, c[0x0][0x364] ;  /* 0x0000d900ff027b82 */ /* 0x000e700000000800 */
[----:B------:R-:W0:Y:S08]  /*0090*/  LDC.64 R4, c[0x0][0x380] ;  /* 0x0000e000ff047b82 */ /* 0x000e300000000a00 */
[----:B------:R-:W3:Y:S01]  /*00a0*/  S2UR UR7, SR_CTAID.X ;  /* 0x00000000000779c3 */ /* 0x000ee20000002500 */
[----:B-1----:R-:W-:Y:S01]  /*00b0*/  IMAD R2, R2, UR4, R7 ;  /* 0x0000000402027c24 */ /* 0x002fe2000f8e0207 */
[----:B------:R-:W1:Y:S03]  /*00c0*/  LDCU.64 UR4, c[0x0][0x358] ;  /* 0x00006b00ff0477ac */ /* 0x000e660008000a00 */
[----:B0-----:R-:W-:-:S04]  /*00d0*/  IMAD.WIDE.U32 R4, R2, UR8, R4 ;  /* 0x0000000802047c25 */ /* 0x001fc8000f8e0004 */
[----:B------:R-:W-:Y:S01]  /*00e0*/  IMAD R5, R2, UR9, R5 ;  /* 0x0000000902057c24 */ /* 0x000fe2000f8e0205 */
[----:B------:R-:W-:Y:S01]  /*00f0*/  MOV R12, 0x0 ;  /* 0x00000000000c7802 */ /* 0x000fe20000000f00 */
[----:B------:R-:W0:Y:S01]  /*0100*/  LDCU.64 UR8, c[0x4][0x50] ;  /* 0x01000a00ff0877ac */ /* 0x000e220008000a00 */
[----:B---3--:R-:W-:-:S04]  /*0110*/  IMAD R3, R3, UR7, R0 ;  /* 0x0000000703037c24 */ /* 0x008fc8000f8e0200 */
[----:B------:R-:W-:-:S05]  /*0120*/  IMAD.WIDE R6, R3, 0x18, R4 ;  /* 0x0000001803067825 */ /* 0x000fca00078e0204 */
[----:B-1----:R-:W3:Y:S04]  /*0130*/  LDG.E.64 R4, desc[UR4][R6.64] ;  /* 0x0000000406047981 */ /* 0x002ee8000c1e1b00 */
[----:B------:R1:W4:Y:S01]  /*0140*/  LDG.E R0, desc[UR4][R6.64+0x8] ;  /* 0x0000080406007981 */ /* 0x000322000c1e1900 */
[----:B------:R-:W1:Y:S01]  /*0150*/  LDCU UR4, c[0x0][0x2f8] ;  /* 0x00005f00ff0477ac */ /* 0x000e620008000800 */
[----:B------:R-:W0:Y:S02]  /*0160*/  LDC.64 R12, c[0x4][R12] ;  /* 0x010000000c0c7b82 */ /* 0x000e240000000a00 */
[----:B------:R0:W-:Y:S01]  /*0170*/  STL.64 [R1], R2 ;  /* 0x0000000201007387 */ /* 0x0001e20000100a00 */
[----:B-1----:R-:W-:-:S04]  /*0180*/  IADD3 R6, P0, PT, R1, UR4, RZ ;  /* 0x0000000401067c10 */ /* 0x002fc8000ff1e0ff */
[----:B--2---:R-:W-:Y:S01]  /*0190*/  IADD3.X R7, PT, PT, RZ, UR6, RZ, P0, !PT ;  /* 0x00000006ff077c10 */ /* 0x004fe200087fe4ff */
[----:B---3--:R0:W1:Y:S01]  /*01a0*/  F2F.F64.F32 R8, R4 ;  /* 0x0000000400087310 */ /* 0x0080620000201800 */
[----:B----4-:R2:W-:Y:S07]  /*01b0*/  STL [R1+0x18], R0 ;  /* 0x0000180001007387 */ /* 0x0105ee0000100800 */
[----:B------:R3:W4:Y:S01]  /*01c0*/  F2F.F64.F32 R10, R5 ;  /* 0x00000005000a7310 */ /* 0x0007220000201800 */
[----:B0-----:R-:W-:Y:S01]  /*01d0*/  MOV R4, UR8 ;  /* 0x0000000800047c02 */ /* 0x001fe20008000f00 */
[----:B-1----:R2:W-:Y:S01]  /*01e0*/  STL.64 [R1+0x8], R8 ;  /* 0x0000080801007387 */ /* 0x0025e20000100a00 */
[----:B---3--:R-:W-:-:S03]  /*01f0*/  MOV R5, UR9 ;  /* 0x0000000900057c02 */ /* 0x008fc60008000f00 */
[----:B----4-:R2:W-:Y:S04]  /*0200*/  STL.64 [R1+0x10], R10 ;  /* 0x0000100a01007387 */ /* 0x0105e80000100a00 */
[----:B------:R-:W-:-:S07]  /*0210*/  LEPC R20, `(.L_x_2) ;  /* 0x000000001014794e */ /* 0x000fce0000000000 */
[----:B--2---:R-:W-:Y:S05]  /*0220*/  CALL.ABS.NOINC R12 ;  /* 0x000000000c007343 */ /* 0x004fea0003c00000 */
.L_x_2:
[----:B------:R-:W-:Y:S05]  /*0230*/  EXIT ;  /* 0x000000000000794d */ /* 0x000fea0003800000 */
.L_x_3:
        /* <DEDUP_REMOVED lines=12> */
.L_x_33:


//--------------------- .text._Z15compute_neuronsPiPf --------------------------
	.section	.text._Z15compute_neuronsPiPf,"ax",@progbits
	.align	128
        .global         _Z15compute_neuronsPiPf
        .type           _Z15compute_neuronsPiPf,@function
        .size           _Z15compute_neuronsPiPf,(.L_x_34 - _Z15compute_neuronsPiPf)
        .other          _Z15compute_neuronsPiPf,@"STO_CUDA_ENTRY STV_DEFAULT"
_Z15compute_neuronsPiPf:
.text._Z15compute_neuronsPiPf:
[----:B------:R-:W0:Y:S01]  /*0000*/  LDC R1, c[0x0][0x37c] ;  /* 0x0000df00ff017b82 */ /* 0x000e220000000800 */
[----:B------:R-:W1:Y:S07]  /*0010*/  S2R R0, SR_TID.X ;  /* 0x0000000000007919 */ /* 0x000e6e0000002100 */
[----:B------:R-:W1:Y:S01]  /*0020*/  S2UR UR4, SR_CTAID.X ;  /* 0x00000000000479c3 */ /* 0x000e620000002500 */
[----:B------:R-:W2:Y:S07]  /*0030*/  LDCU.64 UR36, c[0x0][0x358] ;  /* 0x00006b00ff2477ac */ /* 0x000eae0008000a00 */
[----:B------:R-:W1:Y:S08]  /*0040*/  LDC R5, c[0x0][0x360] ;  /* 0x0000d800ff057b82 */ /* 0x000e700000000800 */
[----:B------:R-:W3:Y:S01]  /*0050*/  LDC.64 R16, c[0x0][0x388] ;  /* 0x0000e200ff107b82 */ /* 0x000ee20000000a00 */
[----:B-1----:R-:W-:-:S04]  /*0060*/  IMAD R5, R5, UR4, R0 ;  /* 0x0000000405057c24 */ /* 0x002fc8000f8e0200 */
[----:B---3--:R-:W-:-:S05]  /*0070*/  IMAD.WIDE R16, R5, 0x4, R16 ;  /* 0x0000000405107825 */ /* 0x008fca00078e0210 */
[----:B--2---:R-:W2:Y:S01]  /*0080*/  LDG.E R0, desc[UR36][R16.64] ;  /* 0x0000002410007981 */ /* 0x004ea2000c1e1900 */
[----:B------:R-:W-:Y:S01]  /*0090*/  BSSY.RECONVERGENT B6, `(.L_x_4) ;  /* 0x0000013000067945 */ /* 0x000fe20003800200 */
[----:B--2---:R-:W-:-:S13]  /*00a0*/  FSETP.GE.AND P0, PT, R0, RZ, PT ;  /* 0x000000ff0000720b */ /* 0x004fda0003f06000 */
[----:B0-----:R-:W-:Y:S05]  /*00b0*/  @!P0 BRA `(.L_x_5) ;  /* 0x0000000000348947 */ /* 0x001fea0003800000 */
[----:B------:R-:W0:Y:S01]  /*00c0*/  LDC.64 R2, c[0x0][0x380] ;  /* 0x0000e000ff027b82 */ /* 0x000e220000000a00 */
[----:B------:R-:W-:Y:S01]  /*00d0*/  HFMA2 R11, -RZ, RZ, 0, 5.9604644775390625e-08 ;  /* 0x00000001ff0b7431 */ /* 0x000fe200000001ff */
[----:B------:R-:W-:Y:S01]  /*00e0*/  MOV R0, 0x0 ;  /* 0x0000000000007802 */ /* 0x000fe20000000f00 */
[----:B------:R-:W1:Y:S01]  /*00f0*/  LDCU.64 UR4, c[0x4][0x48] ;  /* 0x01000900ff0477ac */ /* 0x000e620008000a00 */
[----:B------:R-:W-:-:S04]  /*0100*/  CS2R R6, SRZ ;  /* 0x0000000000067805 */ /* 0x000fc8000001ff00 */
[----:B------:R2:W3:Y:S01]  /*0110*/  LDC.64 R8, c[0x4][R0] ;  /* 0x0100000000087b82 */ /* 0x0004e20000000a00 */
[----:B-1----:R-:W-:Y:S01]  /*0120*/  MOV R4, UR4 ;  /* 0x0000000400047c02 */ /* 0x002fe20008000f00 */
[----:B0-----:R-:W-:Y:S01]  /*0130*/  IMAD.WIDE R2, R5, 0x4, R2 ;  /* 0x0000000405027825 */ /* 0x001fe200078e0202 */
[----:B------:R-:W-:-:S04]  /*0140*/  MOV R5, UR5 ;  /* 0x0000000500057c02 */ /* 0x000fc80008000f00 */
[----:B------:R2:W-:Y:S03]  /*0150*/  STG.E desc[UR36][R2.64], R11 ;  /* 0x0000000b02007986 */ /* 0x0005e6000c101924 */
[----:B------:R-:W-:-:S07]  /*0160*/  LEPC R20, `(.L_x_6) ;  /* 0x000000001014794e */ /* 0x000fce0000000000 */
[----:B--23--:R-:W-:Y:S05]  /*0170*/  CALL.ABS.NOINC R8 ;  /* 0x0000000008007343 */ /* 0x00cfea0003c00000 */
.L_x_6:
[----:B------:R-:W-:Y:S05]  /*0180*/  BRA `(.L_x_7) ;  /* 0x00000000000c7947 */ /* 0x000fea0003800000 */
.L_x_5:
[----:B------:R-:W0:Y:S02]  /*0190*/  LDC.64 R2, c[0x0][0x380] ;  /* 0x0000e000ff027b82 */ /* 0x000e240000000a00 */
[----:B0-----:R-:W-:-:S05]  /*01a0*/  IMAD.WIDE R2, R5, 0x4, R2 ;  /* 0x0000000405027825 */ /* 0x001fca00078e0202 */
[----:B------:R0:W-:Y:S02]  /*01b0*/  STG.E desc[UR36][R2.64], RZ ;  /* 0x000000ff02007986 */ /* 0x0001e4000c101924 */
.L_x_7:
[----:B------:R-:W-:Y:S05]  /*01c0*/  BSYNC.RECONVERGENT B6 ;  /* 0x0000000000067941 */ /* 0x000fea0003800200 */
.L_x_4:
[----:B------:R-:W-:Y:S01]  /*01d0*/  STG.E desc[UR36][R16.64], RZ ;  /* 0x000000ff10007986 */ /* 0x000fe2000c101924 */
[----:B------:R-:W-:Y:S05]  /*01e0*/  EXIT ;  /* 0x000000000000794d */ /* 0x000fea0003800000 */
.L_x_8:
        /* <DEDUP_REMOVED lines=9> */
.L_x_34:


//--------------------- .text._Z16compute_synapsesP7SynapsePfm --------------------------
	.section	.text._Z16compute_synapsesP7SynapsePfm,"ax",@progbits
	.align	128
        .global         _Z16compute_synapsesP7SynapsePfm
        .type           _Z16compute_synapsesP7SynapsePfm,@function
        .size           _Z16compute_synapsesP7SynapsePfm,(.L_x_35 - _Z16compute_synapsesP7SynapsePfm)
        .other          _Z16compute_synapsesP7SynapsePfm,@"STO_CUDA_ENTRY STV_DEFAULT"
_Z16compute_synapsesP7SynapsePfm:
.text._Z16compute_synapsesP7SynapsePfm:
[----:B------:R-:W-:Y:S01]  /*0000*/  LDC R1, c[0x0][0x37c] ;  /* 0x0000df00ff017b82 */ /* 0x000fe20000000800 */
[----:B------:R-:W0:Y:S07]  /*0010*/  S2R R4, SR_TID.Y ;  /* 0x0000000000047919 */ /* 0x000e2e0000002200 */
[----:B------:R-:W1:Y:S01]  /*0020*/  LDC R5, c[0x0][0x360] ;  /* 0x0000d800ff057b82 */ /* 0x000e620000000800 */
[----:B------:R-:W2:Y:S01]  /*0030*/  LDCU.64 UR8, c[0x0][0x390] ;  /* 0x00007200ff0877ac */ /* 0x000ea20008000a00 */
[----:B------:R-:W1:Y:S06]  /*0040*/  S2R R0, SR_TID.X ;  /* 0x0000000000007919 */ /* 0x000e6c0000002100 */
[----:B------:R-:W0:Y:S08]  /*0050*/  S2UR UR4, SR_CTAID.Y ;  /* 0x00000000000479c3 */ /* 0x000e300000002600 */
[----:B------:R-:W0:Y:S08]  /*0060*/  LDC R9, c[0x0][0x364] ;  /* 0x0000d900ff097b82 */ /* 0x000e300000000800 */
[----:B------:R-:W2:Y:S08]  /*0070*/  LDC.64 R2, c[0x0][0x380] ;  /* 0x0000e000ff027b82 */ /* 0x000eb00000000a00 */
[----:B------:R-:W1:Y:S01]  /*0080*/  S2UR UR6, SR_CTAID.X ;  /* 0x00000000000679c3 */ /* 0x000e620000002500 */
[----:B0-----:R-:W-:Y:S01]  /*0090*/  IMAD R9, R9, UR4, R4 ;  /* 0x0000000409097c24 */ /* 0x001fe2000f8e0204 */
[----:B------:R-:W0:Y:S06]  /*00a0*/  LDCU.64 UR4, c[0x0][0x358] ;  /* 0x00006b00ff0477ac */ /* 0x000e2c0008000a00 */
[----:B------:R-:W3:Y:S01]  /*00b0*/  LDC.64 R6, c[0x0][0x388] ;  /* 0x0000e200ff067b82 */ /* 0x000ee20000000a00 */
[----:B--2---:R-:W-:-:S04]  /*00c0*/  IMAD.WIDE.U32 R2, R9, UR8, R2 ;  /* 0x0000000809027c25 */ /* 0x004fc8000f8e0002 */
[----:B------:R-:W-:Y:S02]  /*00d0*/  IMAD R3, R9, UR9, R3 ;  /* 0x0000000909037c24 */ /* 0x000fe4000f8e0203 */
[----:B-1----:R-:W-:-:S04]  /*00e0*/  IMAD R5, R5, UR6, R0 ;  /* 0x0000000605057c24 */ /* 0x002fc8000f8e0200 */
[----:B------:R-:W-:-:S05]  /*00f0*/  IMAD.WIDE R2, R5, 0x18, R2 ;  /* 0x0000001805027825 */ /* 0x000fca00078e0202 */
[----:B0-----:R-:W2:Y:S04]  /*0100*/  LDG.E.64 R4, desc[UR4][R2.64+0x10] ;  /* 0x0000100402047981 */ /* 0x001ea8000c1e1b00 */
[----:B------:R-:W4:Y:S04]  /*0110*/  LDG.E R0, desc[UR4][R2.64] ;  /* 0x0000000402007981 */ /* 0x000f28000c1e1900 */
[----:B--2---:R-:W2:Y:S01]  /*0120*/  LD.E R4, desc[UR4][R4.64] ;  /* 0x0000000404047980 */ /* 0x004ea2000c101900 */
[----:B---3--:R-:W-:Y:S01]  /*0130*/  IMAD.WIDE.U32 R6, R9, 0x4, R6 ;  /* 0x0000000409067825 */ /* 0x008fe200078e0006 */
[----:B--2---:R-:W-:-:S05]  /*0140*/  I2FP.F32.S32 R11, R4 ;  /* 0x00000004000b7245 */ /* 0x004fca0000201400 */
[----:B----4-:R-:W-:-:S05]  /*0150*/  FMUL R11, R0, R11 ;  /* 0x0000000b000b7220 */ /* 0x010fca0000400000 */
[----:B------:R-:W-:Y:S01]  /*0160*/  REDG.E.ADD.F32.FTZ.RN.STRONG.GPU desc[UR4][R6.64], R11 ;  /* 0x0000000b060079a6 */ /* 0x000fe2000c12f304 */
[----:B------:R-:W-:Y:S05]  /*0170*/  EXIT ;  /* 0x000000000000794d */ /* 0x000fea0003800000 */
.L_x_9:
        /* <DEDUP_REMOVED lines=16> */
.L_x_35:


//--------------------- .text._Z12init_neuronsPiPf --------------------------
	.section	.text._Z12init_neuronsPiPf,"ax",@progbits
	.align	128
        .global         _Z12init_neuronsPiPf
        .type           _Z12init_neuronsPiPf,@function
        .size           _Z12init_neuronsPiPf,(.L_x_36 - _Z12init_neuronsPiPf)
        .other          _Z12init_neuronsPiPf,@"STO_CUDA_ENTRY STV_DEFAULT"
_Z12init_neuronsPiPf:
.text._Z12init_neuronsPiPf:
[----:B------:R-:W-:Y:S01]  /*0000*/  LDC R1, c[0x0][0x37c] ;  /* 0x0000df00ff017b82 */ /* 0x000fe20000000800 */
[----:B------:R-:W0:Y:S07]  /*0010*/  S2R R0, SR_TID.X ;  /* 0x0000000000007919 */ /* 0x000e2e0000002100 */
[----:B------:R-:W0:Y:S01]  /*0020*/  S2UR UR6, SR_CTAID.X ;  /* 0x00000000000679c3 */ /* 0x000e220000002500 */
[----:B------:R-:W1:Y:S07]  /*0030*/  LDCU.64 UR4, c[0x0][0x358] ;  /* 0x00006b00ff0477ac */ /* 0x000e6e0008000a00 */
[----:B------:R-:W0:Y:S08]  /*0040*/  LDC R7, c[0x0][0x360] ;  /* 0x0000d800ff077b82 */ /* 0x000e300000000800 */
[----:B------:R-:W2:Y:S08]  /*0050*/  LDC.64 R2, c[0x0][0x380] ;  /* 0x0000e000ff027b82 */ /* 0x000eb00000000a00 */
[----:B------:R-:W3:Y:S01]  /*0060*/  LDC.64 R4, c[0x0][0x388] ;  /* 0x0000e200ff047b82 */ /* 0x000ee20000000a00 */
[----:B0-----:R-:W-:-:S04]  /*0070*/  IMAD R7, R7, UR6, R0 ;  /* 0x0000000607077c24 */ /* 0x001fc8000f8e0200 */
[----:B--2---:R-:W-:-:S05]  /*0080*/  IMAD.WIDE R2, R7, 0x4, R2 ;  /* 0x0000000407027825 */ /* 0x004fca00078e0202 */
[----:B-1----:R-:W-:Y:S01]  /*0090*/  STG.E desc[UR4][R2.64], RZ ;  /* 0x000000ff02007986 */ /* 0x002fe2000c101904 */
[----:B---3--:R-:W-:-:S05]  /*00a0*/  IMAD.WIDE R4, R7, 0x4, R4 ;  /* 0x0000000407047825 */ /* 0x008fca00078e0204 */
[----:B------:R-:W-:Y:S01]  /*00b0*/  STG.E desc[UR4][R4.64], RZ ;  /* 0x000000ff04007986 */ /* 0x000fe2000c101904 */
[----:B------:R-:W-:Y:S05]  /*00c0*/  EXIT ;  /* 0x000000000000794d */ /* 0x000fea0003800000 */
.L_x_10:
        /* <DEDUP_REMOVED lines=11> */
.L_x_36:


//--------------------- .text._Z13init_synapsesP7SynapsemPiS1_17curandStateXORWOW --------------------------
	.section	.text._Z13init_synapsesP7SynapsemPiS1_17curandStateXORWOW,"ax",@progbits
	.align	128
        .global         _Z13init_synapsesP7SynapsemPiS1_17curandStateXORWOW
        .type           _Z13init_synapsesP7SynapsemPiS1_17curandStateXORWOW,@function
        .size           _Z13init_synapsesP7SynapsemPiS1_17curandStateXORWOW,(.L_x_37 - _Z13init_synapsesP7SynapsemPiS1_17curandStateXORWOW)
        .other          _Z13init_synapsesP7SynapsemPiS1_17curandStateXORWOW,@"STO_CUDA_ENTRY STV_DEFAULT"
_Z13init_synapsesP7SynapsemPiS1_17curandStateXORWOW:
.text._Z13init_synapsesP7SynapsemPiS1_17curandStateXORWOW:
[----:B------:R-:W0:Y:S01]  /*0000*/  LDC R1, c[0x0][0x37c] ;  /* 0x0000df00ff017b82 */ /* 0x000e220000000800 */
[----:B------:R-:W1:Y:S07]  /*0010*/  S2R R0, SR_TID.X ;  /* 0x0000000000007919 */ /* 0x000e6e0000002100 */
[----:B------:R-:W2:Y:S01]  /*0020*/  LDC.64 R8, c[0x0][0x3b0] ;  /* 0x0000ec00ff087b82 */ /* 0x000ea20000000a00 */
[----:B0-----:R-:W-:Y:S01]  /*0030*/  VIADD R1, R1, 0xffffffd0 ;  /* 0xffffffd001017836 */ /* 0x001fe20000000000 */
[----:B------:R-:W0:Y:S01]  /*0040*/  LDCU UR8, c[0x0][0x3b4] ;  /* 0x00007680ff0877ac */ /* 0x000e220008000800 */
[----:B------:R-:W3:Y:S01]  /*0050*/  S2R R13, SR_TID.Y ;  /* 0x00000000000d7919 */ /* 0x000ee20000002200 */
[----:B------:R-:W-:Y:S01]  /*0060*/  BSSY.RECONVERGENT B0, `(.L_x_11) ;  /* 0x000026c000007945 */ /* 0x000fe20003800200 */
[----:B------:R-:W4:Y:S03]  /*0070*/  LDCU UR10, c[0x0][0x3a4] ;  /* 0x00007480ff0a77ac */ /* 0x000f260008000800 */
[----:B------:R-:W5:Y:S01]  /*0080*/  LDC.64 R10, c[0x0][0x3b8] ;  /* 0x0000ee00ff0a7b82 */ /* 0x000f620000000a00 */
[----:B------:R-:W0:Y:S01]  /*0090*/  LDCU UR9, c[0x0][0x3a8] ;  /* 0x00007500ff0977ac */ /* 0x000e220008000800 */
[----:B------:R-:W0:Y:S06]  /*00a0*/  LDCU.64 UR6, c[0x0][0x358] ;  /* 0x00006b00ff0677ac */ /* 0x000e2c0008000a00 */
[----:B------:R-:W1:Y:S08]  /*00b0*/  LDC.64 R14, c[0x0][0x3c8] ;  /* 0x0000f200ff0e7b82 */ /* 0x000e700000000a00 */
[----:B------:R-:W4:Y:S01]  /*00c0*/  LDC R12, c[0x0][0x3c0] ;  /* 0x0000f000ff0c7b82 */ /* 0x000f220000000800 */
[----:B--2---:R-:W-:Y:S07]  /*00d0*/  STL.64 [R1+0x10], R8 ;  /* 0x0000100801007387 */ /* 0x004fee0000100a00 */
[----:B------:R-:W2:Y:S01]  /*00e0*/  S2UR UR4, SR_CTAID.X ;  /* 0x00000000000479c3 */ /* 0x000ea20000002500 */
[----:B-----5:R-:W-:Y:S07]  /*00f0*/  STL.64 [R1+0x18], R10 ;  /* 0x0000180a01007387 */ /* 0x020fee0000100a00 */
[----:B------:R-:W2:Y:S01]  /*0100*/  LDC R7, c[0x0][0x360] ;  /* 0x0000d800ff077b82 */ /* 0x000ea20000000800 */
[----:B-1----:R-:W-:Y:S07]  /*0110*/  STL.64 [R1+0x28], R14 ;  /* 0x0000280e01007387 */ /* 0x002fee0000100a00 */
[----:B------:R-:W1:Y:S01]  /*0120*/  LDC.64 R2, c[0x0][0x3a0] ;  /* 0x0000e800ff027b82 */ /* 0x000e620000000a00 */
[----:B----4-:R-:W-:Y:S07]  /*0130*/  STL [R1+0x20], R12 ;  /* 0x0000200c01007387 */ /* 0x010fee0000100800 */
[----:B------:R-:W4:Y:S08]  /*0140*/  LDC.64 R4, c[0x0][0x3a8] ;  /* 0x0000ea00ff047b82 */ /* 0x000f300000000a00 */
[----:B------:R-:W3:Y:S01]  /*0150*/  S2UR UR5, SR_CTAID.Y ;  /* 0x00000000000579c3 */ /* 0x000ee20000002600 */
[----:B--2---:R-:W-:-:S02]  /*0160*/  IMAD R7, R7, UR4, R0 ;  /* 0x0000000407077c24 */ /* 0x004fc4000f8e0200 */
[----:B------:R-:W-:-:S03]  /*0170*/  IMAD.U32 R0, RZ, RZ, UR10 ;  /* 0x0000000aff007e24 */ /* 0x000fc6000f8e00ff */
[----:B------:R-:W-:Y:S02]  /*0180*/  ISETP.NE.AND P0, PT, R7, RZ, PT ;  /* 0x000000ff0700720c */ /* 0x000fe40003f05270 */
[----:B------:R-:W3:Y:S01]  /*0190*/  LDC R6, c[0x0][0x364] ;  /* 0x0000d900ff067b82 */ /* 0x000ee20000000800 */
[----:B-1----:R0:W-:Y:S04]  /*01a0*/  STL.64 [R1], R2 ;  /* 0x0000000201007387 */ /* 0x0021e80000100a00 */
[----:B----4-:R1:W-:Y:S01]  /*01b0*/  STL.64 [R1+0x8], R4 ;  /* 0x0000080401007387 */ /* 0x0103e20000100a00 */
[----:B0-----:R-:W-:Y:S02]  /*01c0*/  IMAD.U32 R2, RZ, RZ, UR9 ;  /* 0x00000009ff027e24 */ /* 0x001fe4000f8e00ff */
[----:B-1----:R-:W-:-:S02]  /*01d0*/  IMAD.U32 R5, RZ, RZ, UR8 ;  /* 0x00000008ff057e24 */ /* 0x002fc4000f8e00ff */
[----:B---3--:R-:W-:Y:S01]  /*01e0*/  IMAD R6, R6, UR5, R13 ;  /* 0x0000000506067c24 */ /* 0x008fe2000f8e020d */
[----:B------:R-:W-:Y:S06]  /*01f0*/  @!P0 BRA `(.L_x_12) ;  /* 0x0000002400488947 */ /* 0x000fec0003800000 */
[----:B------:R-:W-:Y:S02]  /*0200*/  IMAD R14, R7, R6, R7 ;  /* 0x00000006070e7224 */ /* 0x000fe400078e0207 */
[----:B------:R-:W-:-:S03]  /*0210*/  IMAD.MOV.U32 R12, RZ, RZ, RZ ;  /* 0x000000ffff0c7224 */ /* 0x000fc600078e00ff */
[----:B------:R-:W-:-:S07]  /*0220*/  SHF.R.S32.HI R9, RZ, 0x1f, R14 ;  /* 0x0000001fff097819 */ /* 0x000fce000001140e */
.L_x_21:
[----:B0-----:R-:W-:Y:S01]  /*0230*/  LOP3.LUT R3, R14, 0x3, RZ, 0xc0, !PT ;  /* 0x000000030e037812 */ /* 0x001fe200078ec0ff */
[----:B------:R-:W-:Y:S03]  /*0240*/  BSSY.RECONVERGENT B1, `(.L_x_13) ;  /* 0x0000247000017945 */ /* 0x000fe60003800200 */
[----:B------:R-:W-:-:S04]  /*0250*/  ISETP.NE.U32.AND P0, PT, R3, RZ, PT ;  /* 0x000000ff0300720c */ /* 0x000fc80003f05070 */
[----:B------:R-:W-:-:S13]  /*0260*/  ISETP.NE.AND.EX P0, PT, RZ, RZ, PT, P0 ;  /* 0x000000ffff00720c */ /* 0x000fda0003f05300 */
[----:B------:R-:W-:Y:S05]  /*0270*/  @!P0 BRA `(.L_x_14) ;  /* 0x00000024000c8947 */ /* 0x000fea0003800000 */
[----:B------:R-:W0:Y:S01]  /*0280*/  LDC.64 R10, c[0x4][0x10] ;  /* 0x01000400ff0a7b82 */ /* 0x000e220000000a00 */
[----:B------:R-:W-:Y:S01]  /*0290*/  IMAD.MOV.U32 R0, RZ, RZ, RZ ;  /* 0x000000ffff007224 */ /* 0x000fe200078e00ff */
[----:B------:R-:W-:Y:S01]  /*02a0*/  CS2R R4, SRZ ;  /* 0x0000000000047805 */ /* 0x000fe2000001ff00 */
[----:B------:R-:W-:Y:S01]  /*02b0*/  IMAD.MOV.U32 R8, RZ, RZ, RZ ;  /* 0x000000ffff087224 */ /* 0x000fe200078e00ff */
[----:B------:R-:W-:Y:S01]  /*02c0*/  CS2R R2, SRZ ;  /* 0x0000000000027805 */ /* 0x000fe2000001ff00 */
[----:B0-----:R-:W-:-:S07]  /*02d0*/  IMAD.WIDE.U32 R10, R12, 0xc80, R10 ;  /* 0x00000c800c0a7825 */ /* 0x001fce00078e000a */
.L_x_16:
[----:B------:R-:W-:-:S06]  /*02e0*/  IMAD R13, R8, 0x4, R1 ;  /* 0x00000004080d7824 */ /* 0x000fcc00078e0201 */
[----:B------:R-:W5:Y:S01]  /*02f0*/  LDL R13, [R13+0x4] ;  /* 0x000004000d0d7983 */ /* 0x000f620000100800 */
[----:B------:R-:W-:-:S05]  /*0300*/  UMOV UR4, URZ ;  /* 0x000000ff00047c82 */ /* 0x000fca0008000000 */
.L_x_15:
[----:B-----5:R-:W-:Y:S01]  /*0310*/  SHF.R.U32.HI R20, RZ, UR4, R13 ;  /* 0x00000004ff147c19 */ /* 0x020fe2000801160d */
[----:B------:R-:W-:-:S03]  /*0320*/  IMAD.SHL.U32 R15, R8, 0x20, RZ ;  /* 0x00000020080f7824 */ /* 0x000fc600078e00ff */
[----:B------:R-:W-:Y:S01]  /*0330*/  LOP3.LUT R16, R20, 0x1, RZ, 0xc0, !PT ;  /* 0x0000000114107812 */ /* 0x000fe200078ec0ff */
[----:B------:R-:W-:-:S03]  /*0340*/  VIADD R15, R15, UR4 ;  /* 0x000000040f0f7c36 */ /* 0x000fc60008000000 */
[----:B------:R-:W-:Y:S01]  /*0350*/  ISETP.NE.U32.AND P0, PT, R16, 0x1, PT ;  /* 0x000000011000780c */ /* 0x000fe20003f05070 */
[----:B------:R-:W-:-:S03]  /*0360*/  IMAD R15, R15, 0x5, RZ ;  /* 0x000000050f0f7824 */ /* 0x000fc600078e02ff */
[----:B------:R-:W-:Y:S01]  /*0370*/  R2P PR, R20, 0x7e ;  /* 0x0000007e14007804 */ /* 0x000fe20000000000 */
[----:B------:R-:W-:-:S08]  /*0380*/  IMAD.WIDE.U32 R16, R15, 0x4, R10 ;  /* 0x000000040f107825 */ /* 0x000fd000078e000a */
[----:B------:R-:W2:Y:S04]  /*0390*/  @!P0 LDG.E R15, desc[UR6][R16.64] ;  /* 0x00000006100f8981 */ /* 0x000ea8000c1e1900 */
[----:B------:R-:W3:Y:S04]  /*03a0*/  @P1 LDG.E R19, desc[UR6][R16.64+0x14] ;  /* 0x0000140610131981 */ /* 0x000ee8000c1e1900 */
[----:B------:R-:W4:Y:S04]  /*03b0*/  @!P0 LDG.E R18, desc[UR6][R16.64+0x10] ;  /* 0x0000100610128981 */ /* 0x000f28000c1e1900 */
[----:B------:R-:W4:Y:S04]  /*03c0*/  @P2 LDG.E R21, desc[UR6][R16.64+0x28] ;  /* 0x0000280610152981 */ /* 0x000f28000c1e1900 */
[----:B------:R-:W4:Y:S04]  /*03d0*/  @P1 LDG.E R22, desc[UR6][R16.64+0x24] ;  /* 0x0000240610161981 */ /* 0x000f28000c1e1900 */
[----:B------:R-:W4:Y:S04]  /*03e0*/  @P3 LDG.E R23, desc[UR6][R16.64+0x3c] ;  /* 0x00003c0610173981 */ /* 0x000f28000c1e1900 */
[----:B------:R-:W4:Y:S04]  /*03f0*/  @P2 LDG.E R24, desc[UR6][R16.64+0x38] ;  /* 0x0000380610182981 */ /* 0x000f28000c1e1900 */
[----:B------:R-:W4:Y:S04]  /*0400*/  @P4 LDG.E R25, desc[UR6][R16.64+0x50] ;  /* 0x0000500610194981 */ /* 0x000f28000c1e1900 */
[----:B------:R-:W4:Y:S01]  /*0410*/  @P5 LDG.E R27, desc[UR6][R16.64+0x64] ;  /* 0x00006406101b5981 */ /* 0x000f22000c1e1900 */
[----:B--2---:R-:W-:-:S03]  /*0420*/  @!P0 LOP3.LUT R0, R0, R15, RZ, 0x3c, !PT ;  /* 0x0000000f00008212 */ /* 0x004fc600078e3cff */
[----:B------:R-:W2:Y:S01]  /*0430*/  @!P0 LDG.E R15, desc[UR6][R16.64+0x4] ;  /* 0x00000406100f8981 */ /* 0x000ea2000c1e1900 */
[----:B---3--:R-:W-:-:S03]  /*0440*/  @P1 LOP3.LUT R0, R0, R19, RZ, 0x3c, !PT ;  /* 0x0000001300001212 */ /* 0x008fc600078e3cff */
[----:B------:R-:W3:Y:S01]  /*0450*/  @!P0 LDG.E R19, desc[UR6][R16.64+0xc] ;  /* 0x00000c0610138981 */ /* 0x000ee2000c1e1900 */
[----:B----4-:R-:W-:-:S03]  /*0460*/  @!P0 LOP3.LUT R5, R5, R18, RZ, 0x3c, !PT ;  /* 0x0000001205058212 */ /* 0x010fc600078e3cff */
[----:B------:R-:W4:Y:S01]  /*0470*/  @!P0 LDG.E R18, desc[UR6][R16.64+0x8] ;  /* 0x0000080610128981 */ /* 0x000f22000c1e1900 */
[----:B------:R-:W-:-:S03]  /*0480*/  @P2 LOP3.LUT R0, R0, R21, RZ, 0x3c, !PT ;  /* 0x0000001500002212 */ /* 0x000fc600078e3cff */
[----:B------:R-:W4:Y:S01]  /*0490*/  @P1 LDG.E R21, desc[UR6][R16.64+0x18] ;  /* 0x0000180610151981 */ /* 0x000f22000c1e1900 */
[----:B------:R-:W-:-:S03]  /*04a0*/  @P1 LOP3.LUT R5, R5, R22, RZ, 0x3c, !PT ;  /* 0x0000001605051212 */ /* 0x000fc600078e3cff */
[----:B------:R-:W4:Y:S01]  /*04b0*/  @P1 LDG.E R22, desc[UR6][R16.64+0x1c] ;  /* 0x00001c0610161981 */ /* 0x000f22000c1e1900 */
[----:B------:R-:W-:-:S03]  /*04c0*/  @P3 LOP3.LUT R0, R0, R23, RZ, 0x3c, !PT ;  /* 0x0000001700003212 */ /* 0x000fc600078e3cff */
[----:B------:R-:W4:Y:S01]  /*04d0*/  @P1 LDG.E R23, desc[UR6][R16.64+0x20] ;  /* 0x0000200610171981 */ /* 0x000f22000c1e1900 */
[----:B------:R-:W-:-:S03]  /*04e0*/  @P2 LOP3.LUT R5, R5, R24, RZ, 0x3c, !PT ;  /* 0x0000001805052212 */ /* 0x000fc600078e3cff */
[----:B------:R-:W4:Y:S01]  /*04f0*/  @P3 LDG.E R24, desc[UR6][R16.64+0x4c] ;  /* 0x00004c0610183981 */ /* 0x000f22000c1e1900 */
[----:B--2---:R-:W-:-:S03]  /*0500*/  @!P0 LOP3.LUT R2, R2, R15, RZ, 0x3c, !PT ;  /* 0x0000000f02028212 */ /* 0x004fc600078e3cff */
[----:B------:R-:W2:Y:S01]  /*0510*/  @P2 LDG.E R15, desc[UR6][R16.64+0x2c] ;  /* 0x00002c06100f2981 */ /* 0x000ea2000c1e1900 */
[----:B---3--:R-:W-:-:S03]  /*0520*/  @!P0 LOP3.LUT R4, R4, R19, RZ, 0x3c, !PT ;  /* 0x0000001304048212 */ /* 0x008fc600078e3cff */
[----:B------:R-:W3:Y:S01]  /*0530*/  @P2 LDG.E R19, desc[UR6][R16.64+0x34] ;  /* 0x0000340610132981 */ /* 0x000ee2000c1e1900 */
[----:B----4-:R-:W-:-:S03]  /*0540*/  @!P0 LOP3.LUT R3, R3, R18, RZ, 0x3c, !PT ;  /* 0x0000001203038212 */ /* 0x010fc600078e3cff */
[----:B------:R-:W4:Y:S01]  /*0550*/  @P2 LDG.E R18, desc[UR6][R16.64+0x30] ;  /* 0x0000300610122981 */ /* 0x000f22000c1e1900 */
        /* <DEDUP_REMOVED lines=10> */
[----:B--2---:R-:W-:-:S03]  /*0600*/  @P2 LOP3.LUT R2, R2, R15, RZ, 0x3c, !PT ;  /* 0x0000000f02022212 */ /* 0x004fc600078e3cff */
[----:B------:R-:W2:Y:S01]  /*0610*/  @P4 LDG.E R15, desc[UR6][R16.64+0x54] ;  /* 0x00005406100f4981 */ /* 0x000ea2000c1e1900 */
[----:B---3--:R-:W-:-:S03]  /*0620*/  @P2 LOP3.LUT R4, R4, R19, RZ, 0x3c, !PT ;  /* 0x0000001304042212 */ /* 0x008fc600078e3cff */
[----:B------:R-:W3:Y:S01]  /*0630*/  @P4 LDG.E R19, desc[UR6][R16.64+0x5c] ;  /* 0x00005c0610134981 */ /* 0x000ee2000c1e1900 */
[----:B----4-:R-:W-:-:S03]  /*0640*/  @P2 LOP3.LUT R3, R3, R18, RZ, 0x3c, !PT ;  /* 0x0000001203032212 */ /* 0x010fc600078e3cff */
        /* <DEDUP_REMOVED lines=9> */
[----:B------:R-:W-:Y:S02]  /*06e0*/  LOP3.LUT P0, RZ, R20, 0x80, RZ, 0xc0, !PT ;  /* 0x0000008014ff7812 */ /* 0x000fe4000780c0ff */
[----:B------:R-:W-:-:S04]  /*06f0*/  @P5 LOP3.LUT R0, R0, R27, RZ, 0x3c, !PT ;  /* 0x0000001b00005212 */ /* 0x000fc800078e3cff */
[----:B------:R-:W-:-:S07]  /*0700*/  @P6 LOP3.LUT R0, R0, R25, RZ, 0x3c, !PT ;  /* 0x0000001900006212 */ /* 0x000fce00078e3cff */
[----:B------:R-:W4:Y:S04]  /*0710*/  @P0 LDG.E R25, desc[UR6][R16.64+0x8c] ;  /* 0x00008c0610190981 */ /* 0x000f28000c1e1900 */
        /* <DEDUP_REMOVED lines=15> */
[----:B------:R-:W-:Y:S02]  /*0810*/  @P0 LOP3.LUT R0, R0, R25, RZ, 0x3c, !PT ;  /* 0x0000001900000212 */ /* 0x000fe400078e3cff */
[----:B--2---:R-:W-:Y:S02]  /*0820*/  @P6 LOP3.LUT R2, R2, R15, RZ, 0x3c, !PT ;  /* 0x0000000f02026212 */ /* 0x004fe400078e3cff */
[----:B---3--:R-:W-:Y:S02]  /*0830*/  @P6 LOP3.LUT R4, R4, R19, RZ, 0x3c, !PT ;  /* 0x0000001304046212 */ /* 0x008fe400078e3cff */
[----:B----4-:R-:W-:Y:S02]  /*0840*/  @P6 LOP3.LUT R3, R3, R18, RZ, 0x3c, !PT ;  /* 0x0000001203036212 */ /* 0x010fe400078e3cff */
[----:B------:R-:W-:Y:S02]  /*0850*/  @P0 LOP3.LUT R2, R2, R21, RZ, 0x3c, !PT ;  /* 0x0000001502020212 */ /* 0x000fe400078e3cff */
[----:B------:R-:W-:-:S02]  /*0860*/  @P6 LOP3.LUT R5, R5, R22, RZ, 0x3c, !PT ;  /* 0x0000001605056212 */ /* 0x000fc400078e3cff */
[----:B------:R-:W-:Y:S02]  /*0870*/  @P0 LOP3.LUT R4, R4, R23, RZ, 0x3c, !PT ;  /* 0x0000001704040212 */ /* 0x000fe400078e3cff */
[----:B------:R-:W-:Y:S02]  /*0880*/  @P0 LOP3.LUT R5, R5, R26, RZ, 0x3c, !PT ;  /* 0x0000001a05050212 */ /* 0x000fe400078e3cff */
[----:B------:R-:W-:Y:S02]  /*0890*/  @P0 LOP3.LUT R3, R3, R24, RZ, 0x3c, !PT ;  /* 0x0000001803030212 */ /* 0x000fe400078e3cff */
[----:B------:R-:W-:-:S13]  /*08a0*/  R2P PR, R20.B1, 0x7f ;  /* 0x0000007f14007804 */ /* 0x000fda0000001000 */
[----:B------:R-:W2:Y:S04]  /*08b0*/  @P0 LDG.E R15, desc[UR6][R16.64+0xa0] ;  /* 0x0000a006100f0981 */ /* 0x000ea8000c1e1900 */
[----:B------:R-:W3:Y:S04]  /*08c0*/  @P1 LDG.E R19, desc[UR6][R16.64+0xb4] ;  /* 0x0000b40610131981 */ /* 0x000ee8000c1e1900 */
[----:B------:R-:W4:Y:S04]  /*08d0*/  @P0 LDG.E R22, desc[UR6][R16.64+0xa8] ;  /* 0x0000a80610160981 */ /* 0x000f28000c1e1900 */
[----:B------:R-:W4:Y:S04]  /*08e0*/  @P0 LDG.E R21, desc[UR6][R16.64+0xac] ;  /* 0x0000ac0610150981 */ /* 0x000f28000c1e1900 */
[----:B------:R-:W4:Y:S04]  /*08f0*/  @P0 LDG.E R24, desc[UR6][R16.64+0xb0] ;  /* 0x0000b00610180981 */ /* 0x000f28000c1e1900 */
[----:B------:R-:W4:Y:S04]  /*0900*/  @P2 LDG.E R23, desc[UR6][R16.64+0xc8] ;  /* 0x0000c80610172981 */ /* 0x000f28000c1e1900 */
[----:B------:R-:W4:Y:S04]  /*0910*/  @P3 LDG.E R25, desc[UR6][R16.64+0xdc] ;  /* 0x0000dc0610193981 */ /* 0x000f28000c1e1900 */
[----:B------:R-:W4:Y:S04]  /*0920*/  @P1 LDG.E R18, desc[UR6][R16.64+0xbc] ;  /* 0x0000bc0610121981 */ /* 0x000f28000c1e1900 */
        /* <DEDUP_REMOVED lines=18> */
[----:B---3--:R-:W-:Y:S02]  /*0a50*/  @P0 LOP3.LUT R2, R2, R19, RZ, 0x3c, !PT ;  /* 0x0000001302020212 */ /* 0x008fe400078e3cff */
[----:B------:R-:W-:Y:S01]  /*0a60*/  LOP3.LUT P0, RZ, R20, 0x8000, RZ, 0xc0, !PT ;  /* 0x0000800014ff7812 */ /* 0x000fe2000780c0ff */
[----:B------:R-:W3:Y:S01]  /*0a70*/  @P1 LDG.E R19, desc[UR6][R16.64+0xc0] ;  /* 0x0000c00610131981 */ /* 0x000ee2000c1e1900 */
[----:B--2---:R-:W-:-:S03]  /*0a80*/  @P1 LOP3.LUT R2, R2, R15, RZ, 0x3c, !PT ;  /* 0x0000000f02021212 */ /* 0x004fc600078e3cff */
[----:B------:R-:W2:Y:S04]  /*0a90*/  @P1 LDG.E R20, desc[UR6][R16.64+0xc4] ;  /* 0x0000c40610141981 */ /* 0x000ea8000c1e1900 */
[----:B------:R-:W2:Y:S01]  /*0aa0*/  @P3 LDG.E R15, desc[UR6][R16.64+0xe0] ;  /* 0x0000e006100f3981 */ /* 0x000ea2000c1e1900 */
[----:B------:R-:W-:Y:S02]  /*0ab0*/  @P4 LOP3.LUT R0, R0, R27, RZ, 0x3c, !PT ;  /* 0x0000001b00004212 */ /* 0x000fe400078e3cff */
[----:B----4-:R-:W-:Y:S01]  /*0ac0*/  @P2 LOP3.LUT R2, R2, R21, RZ, 0x3c, !PT ;  /* 0x0000001502022212 */ /* 0x010fe200078e3cff */
[----:B------:R-:W4:Y:S01]  /*0ad0*/  @P0 LDG.E R26, desc[UR6][R16.64+0x13c] ;  /* 0x00013c06101a0981 */ /* 0x000f22000c1e1900 */
[----:B------:R-:W-:-:S03]  /*0ae0*/  @P5 LOP3.LUT R0, R0, R29, RZ, 0x3c, !PT ;  /* 0x0000001d00005212 */ /* 0x000fc600078e3cff */
[----:B------:R-:W4:Y:S01]  /*0af0*/  @P4 LDG.E R21, desc[UR6][R16.64+0xf4] ;  /* 0x0000f40610154981 */ /* 0x000f22000c1e1900 */
[----:B------:R-:W-:-:S03]  /*0b00*/  @P2 LOP3.LUT R3, R3, R22, RZ, 0x3c, !PT ;  /* 0x0000001603032212 */ /* 0x000fc600078e3cff */
[----:B------:R-:W4:Y:S01]  /*0b10*/  @P4 LDG.E R22, desc[UR6][R16.64+0xf8] ;  /* 0x0000f80610164981 */ /* 0x000f22000c1e1900 */
[----:B------:R-:W-:Y:S02]  /*0b20*/  @P6 LOP3.LUT R0, R0, R25, RZ, 0x3c, !PT ;  /* 0x0000001900006212 */ /* 0x000fe400078e3cff */
[----:B------:R-:W-:Y:S01]  /*0b30*/  @P3 LOP3.LUT R3, R3, R18, RZ, 0x3c, !PT ;  /* 0x0000001203033212 */ /* 0x000fe200078e3cff */
[----:B------:R-:W4:Y:S04]  /*0b40*/  @P0 LDG.E R25, desc[UR6][R16.64+0x12c] ;  /* 0x00012c0610190981 */ /* 0x000f28000c1e1900 */
[----:B------:R-:W4:Y:S01]  /*0b50*/  @P5 LDG.E R18, desc[UR6][R16.64+0x10c] ;  /* 0x00010c0610125981 */ /* 0x000f22000c1e1900 */
[----:B---3--:R-:W-:-:S03]  /*0b60*/  @P1 LOP3.LUT R4, R4, R19, RZ, 0x3c, !PT ;  /* 0x0000001304041212 */ /* 0x008fc600078e3cff */
[----:B------:R-:W3:Y:S01]  /*0b70*/  @P3 LDG.E R19, desc[UR6][R16.64+0xe8] ;  /* 0x0000e80610133981 */ /* 0x000ee2000c1e1900 */
[----:B--2---:R-:W-:-:S03]  /*0b80*/  @P1 LOP3.LUT R5, R5, R20, RZ, 0x3c, !PT ;  /* 0x0000001405051212 */ /* 0x004fc600078e3cff */
[----:B------:R-:W2:Y:S01]  /*0b90*/  @P3 LDG.E R20, desc[UR6][R16.64+0xec] ;  /* 0x0000ec0610143981 */ /* 0x000ea2000c1e1900 */
[----:B------:R-:W-:Y:S02]  /*0ba0*/  @P2 LOP3.LUT R5, R5, R24, RZ, 0x3c, !PT ;  /* 0x0000001805052212 */ /* 0x000fe400078e3cff */
[----:B------:R-:W-:Y:S01]  /*0bb0*/  @P3 LOP3.LUT R2, R2, R15, RZ, 0x3c, !PT ;  /* 0x0000000f02023212 */ /* 0x000fe200078e3cff */
[----:B------:R-:W2:Y:S01]  /*0bc0*/  @P4 LDG.E R24, desc[UR6][R16.64+0x100] ;  /* 0x0001000610184981 */ /* 0x000ea2000c1e1900 */
[----:B------:R-:W-:-:S03]  /*0bd0*/  @P2 LOP3.LUT R4, R4, R23, RZ, 0x3c, !PT ;  /* 0x0000001704042212 */ /* 0x000fc600078e3cff */
[----:B------:R-:W2:Y:S04]  /*0be0*/  @P5 LDG.E R15, desc[UR6][R16.64+0x108] ;  /* 0x00010806100f5981 */ /* 0x000ea8000c1e1900 */
[----:B------:R-:W2:Y:S01]  /*0bf0*/  @P4 LDG.E R23, desc[UR6][R16.64+0xfc] ;  /* 0x0000fc0610174981 */ /* 0x000ea2000c1e1900 */
[----:B----4-:R-:W-:Y:S02]  /*0c00*/  @P4 LOP3.LUT R2, R2, R21, RZ, 0x3c, !PT ;  /* 0x0000001502024212 */ /* 0x010fe400078e3cff */
[----:B------:R-:W-:Y:S01]  /*0c10*/  @P4 LOP3.LUT R3, R3, R22, RZ, 0x3c, !PT ;  /* 0x0000001603034212 */ /* 0x000fe200078e3cff */
[----:B------:R-:W4:Y:S01]  /*0c20*/  @P6 LDG.E R21, desc[UR6][R16.64+0x11c] ;  /* 0x00011c0610156981 */ /* 0x000f22000c1e1900 */
[----:B------:R-:W-:-:S03]  /*0c30*/  @P0 LOP3.LUT R0, R0, R25, RZ, 0x3c, !PT ;  /* 0x0000001900000212 */ /* 0x000fc600078e3cff */
[----:B------:R-:W4:Y:S01]  /*0c40*/  @P6 LDG.E R22, desc[UR6][R16.64+0x120] ;  /* 0x0001200610166981 */ /* 0x000f22000c1e1900 */
[----:B------:R-:W-:-:S03]  /*0c50*/  @P5 LOP3.LUT R3, R3, R18, RZ, 0x3c, !PT ;  /* 0x0000001203035212 */ /* 0x000fc600078e3cff */
[----:B------:R-:W4:Y:S04]  /*0c60*/  @P0 LDG.E R18, desc[UR6][R16.64+0x134] ;  /* 0x0001340610120981 */ /* 0x000f28000c1e1900 */
[----:B------:R-:W4:Y:S01]  /*0c70*/  @P0 LDG.E R25, desc[UR6][R16.64+0x138] ;  /* 0x0001380610190981 */ /* 0x000f22000c1e1900 */
[----:B---3--:R-:W-:-:S03]  /*0c80*/  @P3 LOP3.LUT R4, R4, R19, RZ, 0x3c, !PT ;  /* 0x0000001304043212 */ /* 0x008fc600078e3cff */
[----:B------:R-:W3:Y:S01]  /*0c90*/  @P5 LDG.E R19, desc[UR6][R16.64+0x110] ;  /* 0x0001100610135981 */ /* 0x000ee2000c1e1900 */
[----:B--2---:R-:W-:-:S03]  /*0ca0*/  @P3 LOP3.LUT R5, R5, R20, RZ, 0x3c, !PT ;  /* 0x0000001405053212 */ /* 0x004fc600078e3cff */
[----:B------:R-:W2:Y:S01]  /*0cb0*/  @P5 LDG.E R20, desc[UR6][R16.64+0x114] ;  /* 0x0001140610145981 */ /* 0x000ea2000c1e1900 */
[----:B------:R-:W-:-:S03]  /*0cc0*/  @P4 LOP3.LUT R5, R5, R24, RZ, 0x3c, !PT ;  /* 0x0000001805054212 */ /* 0x000fc600078e3cff */
[----:B------:R-:W2:Y:S01]  /*0cd0*/  @P6 LDG.E R24, desc[UR6][R16.64+0x128] ;  /* 0x0001280610186981 */ /* 0x000ea2000c1e1900 */
[----:B------:R-:W-:-:S03]  /*0ce0*/  @P5 LOP3.LUT R2, R2, R15, RZ, 0x3c, !PT ;  /* 0x0000000f02025212 */ /* 0x000fc600078e3cff */
[----:B------:R-:W2:Y:S01]  /*0cf0*/  @P6 LDG.E R15, desc[UR6][R16.64+0x124] ;  /* 0x00012406100f6981 */ /* 0x000ea2000c1e1900 */
[----:B------:R-:W-:-:S03]  /*0d00*/  @P4 LOP3.LUT R4, R4, R23, RZ, 0x3c, !PT ;  /* 0x0000001704044212 */ /* 0x000fc600078e3cff */
[----:B------:R-:W2:Y:S01]  /*0d10*/  @P0 LDG.E R23, desc[UR6][R16.64+0x130] ;  /* 0x0001300610170981 */ /* 0x000ea2000c1e1900 */
[----:B------:R-:W-:-:S04]  /*0d20*/  UIADD3 UR4, UPT, UPT, UR4, 0x10, URZ ;  /* 0x0000001004047890 */ /* 0x000fc8000fffe0ff */
[----:B------:R-:W-:Y:S01]  /*0d30*/  UISETP.NE.AND UP0, UPT, UR4, 0x20, UPT ;  /* 0x000000200400788c */ /* 0x000fe2000bf05270 */
[----:B----4-:R-:W-:Y:S02]  /*0d40*/  @P6 LOP3.LUT R2, R2, R21, RZ, 0x3c, !PT ;  /* 0x0000001502026212 */ /* 0x010fe400078e3cff */
[----:B------:R-:W-:-:S04]  /*0d50*/  @P6 LOP3.LUT R3, R3, R22, RZ, 0x3c, !PT ;  /* 0x0000001603036212 */ /* 0x000fc800078e3cff */
[----:B------:R-:W-:Y:S02]  /*0d60*/  @P0 LOP3.LUT R3, R3, R18, RZ, 0x3c, !PT ;  /* 0x0000001203030212 */ /* 0x000fe400078e3cff */
[----:B---3--:R-:W-:Y:S02]  /*0d70*/  @P5 LOP3.LUT R4, R4, R19, RZ, 0x3c, !PT ;  /* 0x0000001304045212 */ /* 0x008fe400078e3cff */
[----:B--2---:R-:W-:-:S04]  /*0d80*/  @P5 LOP3.LUT R5, R5, R20, RZ, 0x3c, !PT ;  /* 0x0000001405055212 */ /* 0x004fc800078e3cff */
[----:B------:R-:W-:Y:S02]  /*0d90*/  @P6 LOP3.LUT R5, R5, R24, RZ, 0x3c, !PT ;  /* 0x0000001805056212 */ /* 0x000fe400078e3cff */
[----:B------:R-:W-:Y:S02]  /*0da0*/  @P6 LOP3.LUT R4, R4, R15, RZ, 0x3c, !PT ;  /* 0x0000000f04046212 */ /* 0x000fe400078e3cff */
[----:B------:R-:W-:Y:S02]  /*0db0*/  @P0 LOP3.LUT R5, R5, R26, RZ, 0x3c, !PT ;  /* 0x0000001a05050212 */ /* 0x000fe400078e3cff */
[----:B------:R-:W-:Y:S02]  /*0dc0*/  @P0 LOP3.LUT R2, R2, R23, RZ, 0x3c, !PT ;  /* 0x0000001702020212 */ /* 0x000fe400078e3cff */
[----:B------:R-:W-:Y:S01]  /*0dd0*/  @P0 LOP3.LUT R4, R4, R25, RZ, 0x3c, !PT ;  /* 0x0000001904040212 */ /* 0x000fe200078e3cff */
[----:B------:R-:W-:Y:S06]  /*0de0*/  BRA.U UP0, `(.L_x_15) ;  /* 0xfffffff500487547 */ /* 0x000fec000b83ffff */
[----:B------:R-:W-:-:S05]  /*0df0*/  VIADD R8, R8, 0x1 ;  /* 0x0000000108087836 */ /* 0x000fca0000000000 */
[----:B------:R-:W-:-:S13]  /*0e00*/  ISETP.NE.AND P0, PT, R8, 0x5, PT ;  /* 0x000000050800780c */ /* 0x000fda0003f05270 */
[----:B------:R-:W-:Y:S05]  /*0e10*/  @P0 BRA `(.L_x_16) ;  /* 0xfffffff400300947 */ /* 0x000fea000383ffff */
[----:B------:R-:W-:Y:S01]  /*0e20*/  LOP3.LUT R8, R14, 0x3, RZ, 0xc0, !PT ;  /* 0x000000030e087812 */ /* 0x000fe200078ec0ff */
[----:B------:R0:W-:Y:S03]  /*0e30*/  STL.64 [R1+0x8], R2 ;  /* 0x0000080201007387 */ /* 0x0001e60000100a00 */
[----:B------:R-:W-:Y:S01]  /*0e40*/  ISETP.NE.U32.AND P0, PT, R8, 0x1, PT ;  /* 0x000000010800780c */ /* 0x000fe20003f05070 */
[----:B------:R0:W-:Y:S03]  /*0e50*/  STL.64 [R1+0x10], R4 ;  /* 0x0000100401007387 */ /* 0x0001e60000100a00 */
[----:B------:R-:W-:Y:S01]  /*0e60*/  ISETP.NE.AND.EX P0, PT, RZ, RZ, PT, P0 ;  /* 0x000000ffff00720c */ /* 0x000fe20003f05300 */
[----:B------:R0:W-:-:S12]  /*0e70*/  STL [R1+0x4], R0 ;  /* 0x0000040001007387 */ /* 0x0001d80000100800 */
[----:B0-----:R-:W-:Y:S05]  /*0e80*/  @!P0 BRA `(.L_x_14) ;  /* 0x0000001800088947 */ /* 0x001fea0003800000 */
[----:B------:R-:W-:Y:S01]  /*0e90*/  UMOV UR4, URZ ;  /* 0x000000ff00047c82 */ /* 0x000fe20008000000 */
[----:B------:R-:W-:Y:S01]  /*0ea0*/  UMOV UR5, URZ ;  /* 0x000000ff00057c82 */ /* 0x000fe20008000000 */
[----:B------:R-:W-:Y:S02]  /*0eb0*/  IMAD.MOV.U32 R0, RZ, RZ, RZ ;  /* 0x000000ffff007224 */ /* 0x000fe400078e00ff */
[----:B------:R-:W-:Y:S02]  /*0ec0*/  IMAD.MOV.U32 R8, RZ, RZ, RZ ;  /* 0x000000ffff087224 */ /* 0x000fe400078e00ff */
[----:B------:R-:W-:Y:S02]  /*0ed0*/  IMAD.MOV.U32 R4, RZ, RZ, RZ ;  /* 0x000000ffff047224 */ /* 0x000fe400078e00ff */
[----:B------:R-:W-:Y:S02]  /*0ee0*/  IMAD.MOV.U32 R3, RZ, RZ, RZ ;  /* 0x000000ffff037224 */ /* 0x000fe400078e00ff */
[----:B------:R-:W-:-:S02]  /*0ef0*/  IMAD.U32 R5, RZ, RZ, UR4 ;  /* 0x00000004ff057e24 */ /* 0x000fc4000f8e00ff */
[----:B------:R-:W-:-:S07]  /*0f00*/  IMAD.U32 R2, RZ, RZ, UR5 ;  /* 0x00000005ff027e24 */ /* 0x000fce000f8e00ff */
.L_x_18:
[----:B------:R-:W-:-:S06]  /*0f10*/  IMAD R13, R8, 0x4, R1 ;  /* 0x00000004080d7824 */ /* 0x000fcc00078e0201 */
[----:B------:R-:W5:Y:S01]  /*0f20*/  LDL R13, [R13+0x4] ;  /* 0x000004000d0d7983 */ /* 0x000f620000100800 */
[----:B------:R-:W-:-:S05]  /*0f30*/  UMOV UR4, URZ ;  /* 0x000000ff00047c82 */ /* 0x000fca0008000000 */
.L_x_17:
        /* <DEDUP_REMOVED lines=178> */
[----:B------:R0:W-:Y:S03]  /*1a60*/  STL [R1+0x4], R0 ;  /* 0x0000040001007387 */ /* 0x0001e60000100800 */
[----:B------:R-:W-:Y:S01]  /*1a70*/  ISETP.NE.U32.AND P0, PT, R8, 0x3, PT ;  /* 0x000000030800780c */ /* 0x000fe20003f05070 */
[----:B------:R0:W-:Y:S03]  /*1a80*/  STL.64 [R1+0x8], R2 ;  /* 0x0000080201007387 */ /* 0x0001e60000100a00 */
[----:B------:R-:W-:Y:S01]  /*1a90*/  ISETP.NE.AND.EX P0, PT, RZ, RZ, PT, P0 ;  /* 0x000000ffff00720c */ /* 0x000fe20003f05300 */
[----:B------:R0:W-:-:S12]  /*1aa0*/  STL.64 [R1+0x10], R4 ;  /* 0x0000100401007387 */ /* 0x0001d80000100a00 */
[----:B0-----:R-:W-:Y:S05]  /*1ab0*/  @P0 BRA `(.L_x_14) ;  /* 0x0000000800fc0947 */ /* 0x001fea0003800000 */
        /* <DEDUP_REMOVED lines=8> */
.L_x_20:
[----:B------:R-:W-:-:S06]  /*1b40*/  IMAD R13, R8, 0x4, R1 ;  /* 0x00000004080d7824 */ /* 0x000fcc00078e0201 */
[----:B------:R-:W5:Y:S01]  /*1b50*/  LDL R13, [R13+0x4] ;  /* 0x000004000d0d7983 */ /* 0x000f620000100800 */
[----:B------:R-:W-:-:S05]  /*1b60*/  UMOV UR4, URZ ;  /* 0x000000ff00047c82 */ /* 0x000fca0008000000 */
.L_x_19:
        /* <DEDUP_REMOVED lines=177> */
[----:B------:R0:W-:Y:S04]  /*2680*/  STL [R1+0x4], R0 ;  /* 0x0000040001007387 */ /* 0x0001e80000100800 */
[----:B------:R0:W-:Y:S04]  /*2690*/  STL.64 [R1+0x8], R2 ;  /* 0x0000080201007387 */ /* 0x0001e80000100a00 */
[----:B------:R0:W-:Y:S02]  /*26a0*/  STL.64 [R1+0x10], R4 ;  /* 0x0000100401007387 */ /* 0x0001e40000100a00 */
.L_x_14:
[----:B------:R-:W-:Y:S05]  /*26b0*/  BSYNC.RECONVERGENT B1 ;  /* 0x0000000000017941 */ /* 0x000fea0003800200 */
.L_x_13:
[----:B------:R-:W-:Y:S01]  /*26c0*/  ISETP.GT.U32.AND P0, PT, R14, 0x3, PT ;  /* 0x000000030e00780c */ /* 0x000fe20003f04070 */
[----:B------:R-:W-:Y:S01]  /*26d0*/  VIADD R12, R12, 0x1 ;  /* 0x000000010c0c7836 */ /* 0x000fe20000000000 */
[--C-:B------:R-:W-:Y:S02]  /*26e0*/  SHF.R.U64 R14, R14, 0x2, R9.reuse ;  /* 0x000000020e0e7819 */ /* 0x100fe40000001209 */
[----:B------:R-:W-:Y:S02]  /*26f0*/  ISETP.GT.U32.AND.EX P0, PT, R9, RZ, PT, P0 ;  /* 0x000000ff0900720c */ /* 0x000fe40003f04100 */
[----:B------:R-:W-:-:S11]  /*2700*/  SHF.R.U32.HI R9, RZ, 0x2, R9 ;  /* 0x00000002ff097819 */ /* 0x000fd60000011609 */
[----:B------:R-:W-:Y:S05]  /*2710*/  @P0 BRA `(.L_x_21) ;  /* 0xffffffd800c40947 */ /* 0x000fea000383ffff */
.L_x_12:
[----:B------:R-:W-:Y:S05]  /*2720*/  BSYNC.RECONVERGENT B0 ;  /* 0x0000000000007941 */ /* 0x000fea0003800200 */
.L_x_11:
[----:B0-----:R-:W-:Y:S01]  /*2730*/  SHF.R.U32.HI R3, RZ, 0x2, R0 ;  /* 0x00000002ff037819 */ /* 0x001fe20000011600 */
[----:B------:R-:W0:Y:S01]  /*2740*/  LDC R8, c[0x0][0x3a0] ;  /* 0x0000e800ff087b82 */ /* 0x000e220000000800 */
[----:B------:R-:W-:Y:S01]  /*2750*/  SHF.R.U32.HI R9, RZ, 0x2, R2 ;  /* 0x00000002ff097819 */ /* 0x000fe20000011602 */
[----:B------:R-:W1:Y:S01]  /*2760*/  LDCU.64 UR4, c[0x0][0x388] ;  /* 0x00007100ff0477ac */ /* 0x000e620008000a00 */
[----:B------:R-:W-:Y:S01]  /*2770*/  LOP3.LUT R3, R3, R0, RZ, 0x3c, !PT ;  /* 0x0000000003037212 */ /* 0x000fe200078e3cff */
[----:B------:R-:W-:Y:S01]  /*2780*/  IMAD.SHL.U32 R0, R5, 0x10, RZ ;  /* 0x0000001005007824 */ /* 0x000fe200078e00ff */
[----:B------:R-:W-:-:S03]  /*2790*/  LOP3.LUT R9, R9, R2, RZ, 0x3c, !PT ;  /* 0x0000000209097212 */ /* 0x000fc600078e3cff */
[----:B------:R-:W-:Y:S02]  /*27a0*/  IMAD.SHL.U32 R4, R3, 0x2, RZ ;  /* 0x0000000203047824 */ /* 0x000fe400078e00ff */
[----:B------:R-:W-:-:S03]  /*27b0*/  IMAD.SHL.U32 R2, R9, 0x2, RZ ;  /* 0x0000000209027824 */ /* 0x000fc600078e00ff */
[----:B------:R-:W-:Y:S01]  /*27c0*/  LOP3.LUT R0, R3, R4, R0, 0x96, !PT ;  /* 0x0000000403007212 */ /* 0x000fe200078e9600 */
[----:B------:R-:W-:-:S03]  /*27d0*/  IMAD R3, R7, R6, R7 ;  /* 0x0000000607037224 */ /* 0x000fc600078e0207 */
[----:B------:R-:W-:Y:S02]  /*27e0*/  LOP3.LUT R11, R0, R5, RZ, 0x3c, !PT ;  /* 0x00000005000b7212 */ /* 0x000fe400078e3cff */
[----:B------:R-:W1:Y:S03]  /*27f0*/  LDC.64 R4, c[0x0][0x380] ;  /* 0x0000e000ff047b82 */ /* 0x000e660000000a00 */
[----:B------:R-:W-:-:S05]  /*2800*/  IMAD.SHL.U32 R0, R11, 0x10, RZ ;  /* 0x000000100b007824 */ /* 0x000fca00078e00ff */
[----:B------:R-:W-:Y:S01]  /*2810*/  LOP3.LUT R2, R9, R2, R0, 0x96, !PT ;  /* 0x0000000209027212 */ /* 0x000fe200078e9600 */
[----:B0-----:R-:W-:-:S03]  /*2820*/  IMAD R0, R3, 0x587c5, R8 ;  /* 0x000587c503007824 */ /* 0x001fc600078e0208 */
[----:B------:R-:W-:-:S04]  /*2830*/  LOP3.LUT R3, R2, R11, RZ, 0x3c, !PT ;  /* 0x0000000b02037212 */ /* 0x000fc800078e3cff */
[C---:B------:R-:W-:Y:S02]  /*2840*/  IADD3 R3, PT, PT, R0.reuse, 0xb0f8a, R3 ;  /* 0x000b0f8a00037810 */ /* 0x040fe40007ffe003 */
[----:B------:R-:W-:Y:S01]  /*2850*/  IADD3 R0, PT, PT, R0, 0x587c5, R11 ;  /* 0x000587c500007810 */ /* 0x000fe20007ffe00b */
[----:B------:R-:W-:Y:S02]  /*2860*/  IMAD.MOV.U32 R11, RZ, RZ, 0x2f800000 ;  /* 0x2f800000ff0b7424 */ /* 0x000fe400078e00ff */
[----:B------:R-:W-:Y:S01]  /*2870*/  IMAD.HI.U32 R2, R3, -0x7d734041, RZ ;  /* 0x828cbfbf03027827 */ /* 0x000fe200078e00ff */
[----:B------:R-:W-:-:S03]  /*2880*/  I2FP.F32.U32 R0, R0 ;  /* 0x0000000000007245 */ /* 0x000fc60000201000 */
[----:B-1----:R-:W-:Y:S01]  /*2890*/  IMAD.WIDE.U32 R4, R6, UR4, R4 ;  /* 0x0000000406047c25 */ /* 0x002fe2000f8e0004 */
[----:B------:R-:W-:-:S03]  /*28a0*/  SHF.R.U32.HI R2, RZ, 0x9, R2 ;  /* 0x00000009ff027819 */ /* 0x000fc60000011602 */
[----:B------:R-:W-:Y:S01]  /*28b0*/  FFMA R11, R0, R11, 1.1641532182693481445e-10 ;  /* 0x2f000000000b7423 */ /* 0x000fe2000000000b */
[----:B------:R-:W-:Y:S02]  /*28c0*/  IMAD R5, R6, UR5, R5 ;  /* 0x0000000506057c24 */ /* 0x000fe4000f8e0205 */
[----:B------:R-:W-:Y:S02]  /*28d0*/  IMAD R13, R2, -0x3ec, R3 ;  /* 0xfffffc14020d7824 */ /* 0x000fe400078e0203 */
[----:B------:R-:W-:-:S03]  /*28e0*/  IMAD.WIDE R4, R7, 0x18, R4 ;  /* 0x0000001807047825 */ /* 0x000fc600078e0204 */
[C---:B------:R-:W-:Y:S02]  /*28f0*/  ISETP.GT.U32.AND P0, PT, R13.reuse, 0x3e7, PT ;  /* 0x000003e70d00780c */ /* 0x040fe40003f04070 */
[----:B------:R-:W-:Y:S11]  /*2900*/  STG.E desc[UR6][R4.64], R11 ;  /* 0x0000000b04007986 */ /* 0x000ff6000c101906 */
[----:B------:R-:W0:Y:S08]  /*2910*/  @!P0 LDC.64 R8, c[0x0][0x390] ;  /* 0x0000e400ff088b82 */ /* 0x000e300000000a00 */
[----:B------:R-:W1:Y:S01]  /*2920*/  @P0 LDC.64 R2, c[0x0][0x398] ;  /* 0x0000e600ff020b82 */ /* 0x000e620000000a00 */
[----:B0-----:R-:W-:-:S04]  /*2930*/  @!P0 IMAD.WIDE.U32 R8, R13, 0x4, R8 ;  /* 0x000000040d088825 */ /* 0x001fc800078e0008 */
[----:B------:R-:W-:-:S04]  /*2940*/  @P0 VIADD R13, R13, 0xfffffc18 ;  /* 0xfffffc180d0d0836 */ /* 0x000fc80000000000 */
[----:B-1----:R-:W-:-:S05]  /*2950*/  @P0 IMAD.WIDE.U32 R8, R13, 0x4, R2 ;  /* 0x000000040d080825 */ /* 0x002fca00078e0002 */
[----:B------:R-:W-:Y:S01]  /*2960*/  STG.E.64 desc[UR6][R4.64+0x10], R8 ;  /* 0x0000100804007986 */ /* 0x000fe2000c101b06 */
[----:B------:R-:W-:Y:S05]  /*2970*/  EXIT ;  /* 0x000000000000794d */ /* 0x000fea0003800000 */
.L_x_22:
        /* <DEDUP_REMOVED lines=16> */
.L_x_37:


//--------------------- .text._Z16init_random_seedj17curandStateXORWOW --------------------------
	.section	.text._Z16init_random_seedj17curandStateXORWOW,"ax",@progbits
	.align	128
        .global         _Z16init_random_seedj17curandStateXORWOW
        .type           _Z16init_random_seedj17curandStateXORWOW,@function
        .size           _Z16init_random_seedj17curandStateXORWOW,(.L_x_38 - _Z16init_random_seedj17curandStateXORWOW)
        .other          _Z16init_random_seedj17curandStateXORWOW,@"STO_CUDA_ENTRY STV_DEFAULT"
_Z16init_random_seedj17curandStateXORWOW:
.text._Z16init_random_seedj17curandStateXORWOW:
[----:B------:R-:W0:Y:S08]  /*0000*/  LDC R1, c[0x0][0x37c] ;  /* 0x0000df00ff017b82 */ /* 0x000e300000000800 */
[----:B------:R-:W1:Y:S01]  /*0010*/  LDC R2, c[0x0][0x380] ;  /* 0x0000e000ff027b82 */ /* 0x000e620000000800 */
[----:B0-----:R-:W-:Y:S02]  /*0020*/  VIADD R1, R1, 0xffffffd0 ;  /* 0xffffffd001017836 */ /* 0x001fe40000000000 */
[----:B------:R-:W-:-:S02]  /*0030*/  IMAD.MOV.U32 R5, RZ, RZ, -0x75bd8fc ;  /* 0xf8a42704ff057424 */ /* 0x000fc400078e00ff */
[----:B------:R-:W-:-:S03]  /*0040*/  IMAD.MOV.U32 R10, RZ, RZ, -0x23270784 ;  /* 0xdcd8f87cff0a7424 */ /* 0x000fc600078e00ff */
[----:B------:R-:W0:Y:S08]  /*0050*/  S2UR UR4, SR_CTAID.X ;  /* 0x00000000000479c3 */ /* 0x000e300000002500 */
[----:B------:R-:W2:Y:S08]  /*0060*/  LDC.64 R6, c[0x0][0x3a0] ;  /* 0x0000e800ff067b82 */ /* 0x000eb00000000a00 */
[----:B------:R-:W3:Y:S01]  /*0070*/  LDC.64 R8, c[0x0][0x3b0] ;  /* 0x0000ec00ff087b82 */ /* 0x000ee20000000a00 */
[----:B-1----:R-:W-:-:S05]  /*0080*/  LOP3.LUT R2, R2, 0xaad26b49, RZ, 0x3c, !PT ;  /* 0xaad26b4902027812 */ /* 0x002fca00078e3cff */
[----:B------:R-:W-:Y:S02]  /*0090*/  IMAD R11, R2, 0x4182bed5, RZ ;  /* 0x4182bed5020b7824 */ /* 0x000fe400078e02ff */
[----:B------:R-:W1:Y:S01]  /*00a0*/  LDC R0, c[0x0][0x3a8] ;  /* 0x0000ea00ff007b82 */ /* 0x000e620000000800 */
[----:B0-----:R-:W-:Y:S01]  /*00b0*/  ISETP.NE.AND P0, PT, RZ, UR4, PT ;  /* 0x00000004ff007c0c */ /* 0x001fe2000bf05270 */
[C---:B------:R-:W-:Y:S01]  /*00c0*/  VIADD R2, R11.reuse, 0xd9f6dc18 ;  /* 0xd9f6dc180b027836 */ /* 0x040fe20000000000 */
[C---:B------:R-:W-:Y:S01]  /*00d0*/  LOP3.LUT R4, R11.reuse, 0x159a55e5, RZ, 0x3c, !PT ;  /* 0x159a55e50b047812 */ /* 0x040fe200078e3cff */
[C---:B------:R-:W-:Y:S02]  /*00e0*/  VIADD R3, R11.reuse, 0x75bcd15 ;  /* 0x075bcd150b037836 */ /* 0x040fe40000000000 */
[----:B------:R-:W-:Y:S02]  /*00f0*/  VIADD R11, R11, 0x583f19 ;  /* 0x00583f190b0b7836 */ /* 0x000fe40000000000 */
[----:B------:R0:W-:Y:S04]  /*0100*/  STL.64 [R1+0x8], R4 ;  /* 0x0000080401007387 */ /* 0x0001e80000100a00 */
[----:B------:R0:W-:Y:S04]  /*0110*/  STL.64 [R1], R2 ;  /* 0x0000000201007387 */ /* 0x0001e80000100a00 */
[----:B------:R0:W-:Y:S04]  /*0120*/  STL.64 [R1+0x10], R10 ;  /* 0x0000100a01007387 */ /* 0x0001e80000100a00 */
[----:B--2---:R0:W-:Y:S04]  /*0130*/  STL.64 [R1+0x18], R6 ;  /* 0x0000180601007387 */ /* 0x0041e80000100a00 */
[----:B---3--:R0:W-:Y:S04]  /*0140*/  STL.64 [R1+0x28], R8 ;  /* 0x0000280801007387 */ /* 0x0081e80000100a00 */
[----:B-1----:R0:W-:Y:S01]  /*0150*/  STL [R1+0x20], R0 ;  /* 0x0000200001007387 */ /* 0x0021e20000100800 */
[----:B------:R-:W-:Y:S05]  /*0160*/  @!P0 EXIT ;  /* 0x000000000000894d */ /* 0x000fea0003800000 */
[----:B0-----:R-:W-:Y:S01]  /*0170*/  IMAD.MOV.U32 R8, RZ, RZ, RZ ;  /* 0x000000ffff087224 */ /* 0x001fe200078e00ff */
[----:B------:R-:W-:Y:S01]  /*0180*/  UMOV UR5, UR4 ;  /* 0x0000000400057c82 */ /* 0x000fe20008000000 */
[----:B------:R-:W0:Y:S01]  /*0190*/  LDCU.64 UR8, c[0x0][0x358] ;  /* 0x00006b00ff0877ac */ /* 0x000e220008000a00 */
[----:B------:R-:W-:-:S05]  /*01a0*/  UMOV UR4, URZ ;  /* 0x000000ff00047c82 */ /* 0x000fca0008000000 */
.L_x_30:
[----:B------:R-:W-:-:S04]  /*01b0*/  ULOP3.LUT UR6, UR5, 0x3, URZ, 0xc0, !UPT ;  /* 0x0000000305067892 */ /* 0x000fc8000f8ec0ff */
[----:B------:R-:W-:-:S04]  /*01c0*/  UISETP.NE.U32.AND UP0, UPT, UR6, URZ, UPT ;  /* 0x000000ff0600728c */ /* 0x000fc8000bf05070 */
[----:B------:R-:W-:-:S09]  /*01d0*/  UISETP.NE.AND.EX UP0, UPT, URZ, URZ, UPT, UP0 ;  /* 0x000000ffff00728c */ /* 0x000fd2000bf05300 */
[----:B-1----:R-:W-:Y:S05]  /*01e0*/  BRA.U !UP0, `(.L_x_23) ;  /* 0x0000002108ec7547 */ /* 0x002fea000b800000 */
[----:B------:R-:W1:Y:S01]  /*01f0*/  LDC.64 R6, c[0x4][0x8] ;  /* 0x01000200ff067b82 */ /* 0x000e620000000a00 */
[----:B------:R-:W-:Y:S01]  /*0200*/  IMAD.MOV.U32 R0, RZ, RZ, RZ ;  /* 0x000000ffff007224 */ /* 0x000fe200078e00ff */
[----:B------:R-:W-:Y:S01]  /*0210*/  CS2R R2, SRZ ;  /* 0x0000000000027805 */ /* 0x000fe2000001ff00 */
[----:B------:R-:W-:Y:S01]  /*0220*/  IMAD.MOV.U32 R12, RZ, RZ, RZ ;  /* 0x000000ffff0c7224 */ /* 0x000fe200078e00ff */
[----:B------:R-:W-:Y:S01]  /*0230*/  CS2R R4, SRZ ;  /* 0x0000000000047805 */ /* 0x000fe2000001ff00 */
[----:B-1----:R-:W-:-:S07]  /*0240*/  IMAD.WIDE.U32 R6, R8, 0xc80, R6 ;  /* 0x00000c8008067825 */ /* 0x002fce00078e0006 */
.L_x_25:
[----:B------:R-:W-:-:S06]  /*0250*/  IMAD R9, R12, 0x4, R1 ;  /* 0x000000040c097824 */ /* 0x000fcc00078e0201 */
[----:B------:R-:W5:Y:S01]  /*0260*/  LDL R9, [R9+0x4] ;  /* 0x0000040009097983 */ /* 0x000f620000100800 */
[----:B------:R-:W-:Y:S02]  /*0270*/  IMAD.SHL.U32 R13, R12, 0x20, RZ ;  /* 0x000000200c0d7824 */ /* 0x000fe400078e00ff */
[----:B------:R-:W-:-:S07]  /*0280*/  IMAD.MOV.U32 R14, RZ, RZ, RZ ;  /* 0x000000ffff0e7224 */ /* 0x000fce00078e00ff */
.L_x_24:
[----:B-----5:R-:W-:Y:S01]  /*0290*/  SHF.R.U32.HI R20, RZ, R14, R9 ;  /* 0x0000000eff147219 */ /* 0x020fe20000011609 */
[----:B------:R-:W-:-:S03]  /*02a0*/  IMAD.IADD R10, R13, 0x1, R14 ;  /* 0x000000010d0a7824 */ /* 0x000fc600078e020e */
[----:B------:R-:W-:-:S04]  /*02b0*/  LOP3.LUT R11, R20, 0x1, RZ, 0xc0, !PT ;  /* 0x00000001140b7812 */ /* 0x000fc800078ec0ff */
[----:B------:R-:W-:Y:S01]  /*02c0*/  ISETP.NE.U32.AND P0, PT, R11, 0x1, PT ;  /* 0x000000010b00780c */ /* 0x000fe20003f05070 */
[----:B------:R-:W-:-:S03]  /*02d0*/  IMAD R11, R10, 0x5, RZ ;  /* 0x000000050a0b7824 */ /* 0x000fc600078e02ff */
[----:B------:R-:W-:Y:S01]  /*02e0*/  R2P PR, R20, 0x7e ;  /* 0x0000007e14007804 */ /* 0x000fe20000000000 */
[----:B------:R-:W-:-:S08]  /*02f0*/  IMAD.WIDE.U32 R10, R11, 0x4, R6 ;  /* 0x000000040b0a7825 */ /* 0x000fd000078e0006 */
[----:B0-----:R-:W2:Y:S04]  /*0300*/  @!P0 LDG.E.CONSTANT R15, desc[UR8][R10.64] ;  /* 0x000000080a0f8981 */ /* 0x001ea8000c1e9900 */
[----:B------:R-:W3:Y:S04]  /*0310*/  @!P0 LDG.E.CONSTANT R16, desc[UR8][R10.64+0x8] ;  /* 0x000008080a108981 */ /* 0x000ee8000c1e9900 */
[----:B------:R-:W4:Y:S04]  /*0320*/  @P1 LDG.E.CONSTANT R21, desc[UR8][R10.64+0x14] ;  /* 0x000014080a151981 */ /* 0x000f28000c1e9900 */
[----:B------:R-:W4:Y:S04]  /*0330*/  @!P0 LDG.E.CONSTANT R17, desc[UR8][R10.64+0x4] ;  /* 0x000004080a118981 */ /* 0x000f28000c1e9900 */
[----:B------:R-:W4:Y:S04]  /*0340*/  @!P0 LDG.E.CONSTANT R19, desc[UR8][R10.64+0xc] ;  /* 0x00000c080a138981 */ /* 0x000f28000c1e9900 */
[----:B------:R-:W4:Y:S04]  /*0350*/  @!P0 LDG.E.CONSTANT R18, desc[UR8][R10.64+0x10] ;  /* 0x000010080a128981 */ /* 0x000f28000c1e9900 */
[----:B------:R-:W4:Y:S04]  /*0360*/  @P2 LDG.E.CONSTANT R23, desc[UR8][R10.64+0x28] ;  /* 0x000028080a172981 */ /* 0x000f28000c1e9900 */
[----:B------:R-:W4:Y:S04]  /*0370*/  @P3 LDG.E.CONSTANT R25, desc[UR8][R10.64+0x3c] ;  /* 0x00003c080a193981 */ /* 0x000f28000c1e9900 */
[----:B------:R-:W4:Y:S04]  /*0380*/  @P2 LDG.E.CONSTANT R22, desc[UR8][R10.64+0x30] ;  /* 0x000030080a162981 */ /* 0x000f28000c1e9900 */
[----:B------:R-:W4:Y:S04]  /*0390*/  @P2 LDG.E.CONSTANT R24, desc[UR8][R10.64+0x38] ;  /* 0x000038080a182981 */ /* 0x000f28000c1e9900 */
[----:B------:R-:W4:Y:S04]  /*03a0*/  @P4 LDG.E.CONSTANT R27, desc[UR8][R10.64+0x50] ;  /* 0x000050080a1b4981 */ /* 0x000f28000c1e9900 */
[----:B------:R-:W4:Y:S04]  /*03b0*/  @P5 LDG.E.CONSTANT R29, desc[UR8][R10.64+0x64] ;  /* 0x000064080a1d5981 */ /* 0x000f28000c1e9900 */
[----:B------:R-:W4:Y:S01]  /*03c0*/  @P5 LDG.E.CONSTANT R26, desc[UR8][R10.64+0x6c] ;  /* 0x00006c080a1a5981 */ /* 0x000f22000c1e9900 */
[----:B--2---:R-:W-:-:S03]  /*03d0*/  @!P0 LOP3.LUT R0, R0, R15, RZ, 0x3c, !PT ;  /* 0x0000000f00008212 */ /* 0x004fc600078e3cff */
[----:B------:R-:W2:Y:S01]  /*03e0*/  @P1 LDG.E.CONSTANT R15, desc[UR8][R10.64+0x18] ;  /* 0x000018080a0f1981 */ /* 0x000ea2000c1e9900 */
[----:B---3--:R-:W-:-:S03]  /*03f0*/  @!P0 LOP3.LUT R5, R5, R16, RZ, 0x3c, !PT ;  /* 0x0000001005058212 */ /* 0x008fc600078e3cff */
[----:B------:R-:W3:Y:S01]  /*0400*/  @P1 LDG.E.CONSTANT R16, desc[UR8][R10.64+0x1c] ;  /* 0x00001c080a101981 */ /* 0x000ee2000c1e9900 */
[----:B----4-:R-:W-:-:S03]  /*0410*/  @P1 LOP3.LUT R0, R0, R21, RZ, 0x3c, !PT ;  /* 0x0000001500001212 */ /* 0x010fc600078e3cff */
[----:B------:R-:W4:Y:S01]  /*0420*/  @P2 LDG.E.CONSTANT R21, desc[UR8][R10.64+0x34] ;  /* 0x000034080a152981 */ /* 0x000f22000c1e9900 */
[----:B------:R-:W-:-:S03]  /*0430*/  @!P0 LOP3.LUT R4, R4, R17, RZ, 0x3c, !PT ;  /* 0x0000001104048212 */ /* 0x000fc600078e3cff */
[----:B------:R-:W4:Y:S01]  /*0440*/  @P1 LDG.E.CONSTANT R17, desc[UR8][R10.64+0x20] ;  /* 0x000020080a111981 */ /* 0x000f22000c1e9900 */
[----:B------:R-:W-:-:S03]  /*0450*/  @!P0 LOP3.LUT R2, R2, R19, RZ, 0x3c, !PT ;  /* 0x0000001302028212 */ /* 0x000fc600078e3cff */
[----:B------:R-:W4:Y:S01]  /*0460*/  @P2 LDG.E.CONSTANT R19, desc[UR8][R10.64+0x2c] ;  /* 0x00002c080a132981 */ /* 0x000f22000c1e9900 */
[----:B------:R-:W-:-:S03]  /*0470*/  @!P0 LOP3.LUT R3, R3, R18, RZ, 0x3c, !PT ;  /* 0x0000001203038212 */ /* 0x000fc600078e3cff */
[----:B------:R-:W4:Y:S01]  /*0480*/  @P1 LDG.E.CONSTANT R18, desc[UR8][R10.64+0x24] ;  /* 0x000024080a121981 */ /* 0x000f22000c1e9900 */
[----:B------:R-:W-:-:S03]  /*0490*/  @P2 LOP3.LUT R0, R0, R23, RZ, 0x3c, !PT ;  /* 0x0000001700002212 */ /* 0x000fc600078e3cff */
[----:B------:R-:W4:Y:S01]  /*04a0*/  @P3 LDG.E.CONSTANT R23, desc[UR8][R10.64+0x40] ;  /* 0x000040080a173981 */ /* 0x000f22000c1e9900 */
[----:B------:R-:W-:Y:S02]  /*04b0*/  LOP3.LUT P0, RZ, R20, 0x80, RZ, 0xc0, !PT ;  /* 0x0000008014ff7812 */ /* 0x000fe4000780c0ff */
[----:B------:R-:W-:Y:S02]  /*04c0*/  @P3 LOP3.LUT R0, R0, R25, RZ, 0x3c, !PT ;  /* 0x0000001900003212 */ /* 0x000fe400078e3cff */
[----:B------:R-:W4:Y:S01]  /*04d0*/  @P6 LDG.E.CONSTANT R25, desc[UR8][R10.64+0x78] ;  /* 0x000078080a196981 */ /* 0x000f22000c1e9900 */
[----:B--2---:R-:W-:-:S03]  /*04e0*/  @P1 LOP3.LUT R4, R4, R15, RZ, 0x3c, !PT ;  /* 0x0000000f04041212 */ /* 0x004fc600078e3cff */
[----:B------:R-:W2:Y:S01]  /*04f0*/  @P3 LDG.E.CONSTANT R15, desc[UR8][R10.64+0x48] ;  /* 0x000048080a0f3981 */ /* 0x000ea2000c1e9900 */
[----:B---3--:R-:W-:-:S03]  /*0500*/  @P1 LOP3.LUT R5, R5, R16, RZ, 0x3c, !PT ;  /* 0x0000001005051212 */ /* 0x008fc600078e3cff */
[----:B------:R-:W3:Y:S01]  /*0510*/  @P3 LDG.E.CONSTANT R16, desc[UR8][R10.64+0x44] ;  /* 0x000044080a103981 */ /* 0x000ee2000c1e9900 */
[----:B------:R-:W-:-:S03]  /*0520*/  @P2 LOP3.LUT R5, R5, R22, RZ, 0x3c, !PT ;  /* 0x0000001605052212 */ /* 0x000fc600078e3cff */
[----:B------:R-:W3:Y:S01]  /*0530*/  @P4 LDG.E.CONSTANT R22, desc[UR8][R10.64+0x58] ;  /* 0x000058080a164981 */ /* 0x000ee2000c1e9900 */
[----:B----4-:R-:W-:-:S03]  /*0540*/  @P1 LOP3.LUT R2, R2, R17, RZ, 0x3c, !PT ;  /* 0x0000001102021212 */ /* 0x010fc600078e3cff */
[----:B------:R-:W4:Y:S01]  /*0550*/  @P4 LDG.E.CONSTANT R17, desc[UR8][R10.64+0x54] ;  /* 0x000054080a114981 */ /* 0x000f22000c1e9900 */
[----:B------:R-:W-:-:S03]  /*0560*/  @P2 LOP3.LUT R4, R4, R19, RZ, 0x3c, !PT ;  /* 0x0000001304042212 */ /* 0x000fc600078e3cff */
[----:B------:R-:W4:Y:S01]  /*0570*/  @P4 LDG.E.CONSTANT R19, desc[UR8][R10.64+0x5c] ;  /* 0x00005c080a134981 */ /* 0x000f22000c1e9900 */
[----:B------:R-:W-:-:S03]  /*0580*/  @P1 LOP3.LUT R3, R3, R18, RZ, 0x3c, !PT ;  /* 0x0000001203031212 */ /* 0x000fc600078e3cff */
[----:B------:R-:W4:Y:S01]  /*0590*/  @P3 LDG.E.CONSTANT R18, desc[UR8][R10.64+0x4c] ;  /* 0x00004c080a123981 */ /* 0x000f22000c1e9900 */
[----:B------:R-:W-:Y:S02]  /*05a0*/  @P2 LOP3.LUT R2, R2, R21, RZ, 0x3c, !PT ;  /* 0x0000001502022212 */ /* 0x000fe400078e3cff */
[----:B------:R-:W-:Y:S01]  /*05b0*/  @P2 LOP3.LUT R3, R3, R24, RZ, 0x3c, !PT ;  /* 0x0000001803032212 */ /* 0x000fe200078e3cff */
[----:B------:R-:W4:Y:S01]  /*05c0*/  @P5 LDG.E.CONSTANT R21, desc[UR8][R10.64+0x68] ;  /* 0x000068080a155981 */ /* 0x000f22000c1e9900 */
[----:B------:R-:W-:-:S03]  /*05d0*/  @P3 LOP3.LUT R4, R4, R23, RZ, 0x3c, !PT ;  /* 0x0000001704043212 */ /* 0x000fc600078e3cff */
[----:B------:R-:W4:Y:S04]  /*05e0*/  @P0 LDG.E.CONSTANT R23, desc[UR8][R10.64+0x8c] ;  /* 0x00008c080a170981 */ /* 0x000f28000c1e9900 */
[----:B------:R-:W4:Y:S01]  /*05f0*/  @P4 LDG.E.CONSTANT R24, desc[UR8][R10.64+0x60] ;  /* 0x000060080a184981 */ /* 0x000f22000c1e9900 */
[----:B------:R-:W-:-:S04]  /*0600*/  @P4 LOP3.LUT R0, R0, R27, RZ, 0x3c, !PT ;  /* 0x0000001b00004212 */ /* 0x000fc800078e3cff */
[----:B------:R-:W-:-:S04]  /*0610*/  @P5 LOP3.LUT R0, R0, R29, RZ, 0x3c, !PT ;  /* 0x0000001d00005212 */ /* 0x000fc800078e3cff */
[----:B------:R-:W-:Y:S02]  /*0620*/  @P6 LOP3.LUT R0, R0, R25, RZ, 0x3c, !PT ;  /* 0x0000001900006212 */ /* 0x000fe400078e3cff */
[----:B--2---:R-:W-:Y:S02]  /*0630*/  @P3 LOP3.LUT R2, R2, R15, RZ, 0x3c, !PT ;  /* 0x0000000f02023212 */ /* 0x004fe400078e3cff */
        /* <DEDUP_REMOVED lines=15> */
[----:B------:R-:W4:Y:S01]  /*0730*/  @P0 LDG.E.CONSTANT R21, desc[UR8][R10.64+0x90] ;  /* 0x000090080a150981 */ /* 0x000f22000c1e9900 */
[----:B------:R-:W-:-:S03]  /*0740*/  @P4 LOP3.LUT R3, R3, R24, RZ, 0x3c, !PT ;  /* 0x0000001803034212 */ /* 0x000fc600078e3cff */
[----:B------:R-:W4:Y:S04]  /*0750*/  @P0 LDG.E.CONSTANT R24, desc[UR8][R10.64+0x94] ;  /* 0x000094080a180981 */ /* 0x000f28000c1e9900 */
[----:B------:R-:W4:Y:S01]  /*0760*/  @P0 LDG.E.CONSTANT R23, desc[UR8][R10.64+0x98] ;  /* 0x000098080a170981 */ /* 0x000f22000c1e9900 */
[----:B--2---:R-:W-:Y:S02]  /*0770*/  @P5 LOP3.LUT R2, R2, R15, RZ, 0x3c, !PT ;  /* 0x0000000f02025212 */ /* 0x004fe400078e3cff */
[----:B---3--:R-:W-:-:S04]  /*0780*/  @P5 LOP3.LUT R3, R3, R16, RZ, 0x3c, !PT ;  /* 0x0000001003035212 */ /* 0x008fc800078e3cff */
[----:B------:R-:W-:Y:S02]  /*0790*/  @P6 LOP3.LUT R3, R3, R22, RZ, 0x3c, !PT ;  /* 0x0000001603036212 */ /* 0x000fe400078e3cff */
[----:B----4-:R-:W-:Y:S02]  /*07a0*/  @P6 LOP3.LUT R4, R4, R17, RZ, 0x3c, !PT ;  /* 0x0000001104046212 */ /* 0x010fe400078e3cff */
[----:B------:R-:W-:Y:S02]  /*07b0*/  @P6 LOP3.LUT R2, R2, R19, RZ, 0x3c, !PT ;  /* 0x0000001302026212 */ /* 0x000fe400078e3cff */
[----:B------:R-:W-:Y:S02]  /*07c0*/  @P6 LOP3.LUT R5, R5, R18, RZ, 0x3c, !PT ;  /* 0x0000001205056212 */ /* 0x000fe400078e3cff */
[----:B------:R-:W-:Y:S02]  /*07d0*/  @P0 LOP3.LUT R3, R3, R26, RZ, 0x3c, !PT ;  /* 0x0000001a03030212 */ /* 0x000fe400078e3cff */
[----:B------:R-:W-:-:S02]  /*07e0*/  @P0 LOP3.LUT R4, R4, R21, RZ, 0x3c, !PT ;  /* 0x0000001504040212 */ /* 0x000fc400078e3cff */
[----:B------:R-:W-:Y:S02]  /*07f0*/  @P0 LOP3.LUT R5, R5, R24, RZ, 0x3c, !PT ;  /* 0x0000001805050212 */ /* 0x000fe400078e3cff */
[----:B------:R-:W-:Y:S02]  /*0800*/  @P0 LOP3.LUT R2, R2, R23, RZ, 0x3c, !PT ;  /* 0x0000001702020212 */ /* 0x000fe400078e3cff */
[----:B------:R-:W-:-:S13]  /*0810*/  R2P PR, R20.B1, 0x7f ;  /* 0x0000007f14007804 */ /* 0x000fda0000001000 */
[----:B------:R-:W2:Y:S04]  /*0820*/  @P0 LDG.E.CONSTANT R17, desc[UR8][R10.64+0xa0] ;  /* 0x0000a0080a110981 */ /* 0x000ea8000c1e9900 */
[----:B------:R-:W3:Y:S04]  /*0830*/  @P1 LDG.E.CONSTANT R21, desc[UR8][R10.64+0xb4] ;  /* 0x0000b4080a151981 */ /* 0x000ee8000c1e9900 */
[----:B------:R-:W4:Y:S04]  /*0840*/  @P2 LDG.E.CONSTANT R23, desc[UR8][R10.64+0xc8] ;  /* 0x0000c8080a172981 */ /* 0x000f28000c1e9900 */
[----:B------:R-:W4:Y:S04]  /*0850*/  @P0 LDG.E.CONSTANT R16, desc[UR8][R10.64+0xa8] ;  /* 0x0000a8080a100981 */ /* 0x000f28000c1e9900 */
[----:B------:R-:W4:Y:S04]  /*0860*/  @P3 LDG.E.CONSTANT R25, desc[UR8][R10.64+0xdc] ;  /* 0x0000dc080a193981 */ /* 0x000f28000c1e9900 */
[----:B------:R-:W4:Y:S04]  /*0870*/  @P0 LDG.E.CONSTANT R19, desc[UR8][R10.64+0xa4] ;  /* 0x0000a4080a130981 */ /* 0x000f28000c1e9900 */
[----:B------:R-:W4:Y:S04]  /*0880*/  @P0 LDG.E.CONSTANT R18, desc[UR8][R10.64+0xb0] ;  /* 0x0000b0080a120981 */ /* 0x000f28000c1e9900 */
[----:B------:R-:W4:Y:S04]  /*0890*/  @P0 LDG.E.CONSTANT R15, desc[UR8][R10.64+0xac] ;  /* 0x0000ac080a0f0981 */ /* 0x000f28000c1e9900 */
[----:B------:R-:W4:Y:S04]  /*08a0*/  @P1 LDG.E.CONSTANT R22, desc[UR8][R10.64+0xbc] ;  /* 0x0000bc080a161981 */ /* 0x000f28000c1e9900 */
[----:B------:R-:W4:Y:S04]  /*08b0*/  @P1 LDG.E.CONSTANT R24, desc[UR8][R10.64+0xc4] ;  /* 0x0000c4080a181981 */ /* 0x000f28000c1e9900 */
[----:B------:R-:W4:Y:S01]  /*08c0*/  @P6 LDG.E.CONSTANT R27, desc[UR8][R10.64+0x118] ;  /* 0x000118080a1b6981 */ /* 0x000f22000c1e9900 */
[----:B--2---:R-:W-:-:S03]  /*08d0*/  @P0 LOP3.LUT R0, R0, R17, RZ, 0x3c, !PT ;  /* 0x0000001100000212 */ /* 0x004fc600078e3cff */
[----:B------:R-:W2:Y:S01]  /*08e0*/  @P4 LDG.E.CONSTANT R17, desc[UR8][R10.64+0xf0] ;  /* 0x0000f0080a114981 */ /* 0x000ea2000c1e9900 */
[----:B---3--:R-:W-:-:S03]  /*08f0*/  @P1 LOP3.LUT R0, R0, R21, RZ, 0x3c, !PT ;  /* 0x0000001500001212 */ /* 0x008fc600078e3cff */
[----:B------:R-:W3:Y:S01]  /*0900*/  @P5 LDG.E.CONSTANT R21, desc[UR8][R10.64+0x104] ;  /* 0x000104080a155981 */ /* 0x000ee2000c1e9900 */
[----:B----4-:R-:W-:-:S03]  /*0910*/  @P2 LOP3.LUT R0, R0, R23, RZ, 0x3c, !PT ;  /* 0x0000001700002212 */ /* 0x010fc600078e3cff */
[----:B------:R-:W4:Y:S01]  /*0920*/  @P1 LDG.E.CONSTANT R23, desc[UR8][R10.64+0xb8] ;  /* 0x0000b8080a171981 */ /* 0x000f22000c1e9900 */
[----:B------:R-:W-:-:S03]  /*0930*/  @P0 LOP3.LUT R5, R5, R16, RZ, 0x3c, !PT ;  /* 0x0000001005050212 */ /* 0x000fc600078e3cff */
[----:B------:R-:W4:Y:S01]  /*0940*/  @P2 LDG.E.CONSTANT R16, desc[UR8][R10.64+0xd0] ;  /* 0x0000d0080a102981 */ /* 0x000f22000c1e9900 */
[----:B------:R-:W-:-:S03]  /*0950*/  @P3 LOP3.LUT R0, R0, R25, RZ, 0x3c, !PT ;  /* 0x0000001900003212 */ /* 0x000fc600078e3cff */
[----:B------:R-:W4:Y:S01]  /*0960*/  @P1 LDG.E.CONSTANT R25, desc[UR8][R10.64+0xc0] ;  /* 0x0000c0080a191981 */ /* 0x000f22000c1e9900 */
[----:B------:R-:W-:-:S03]  /*0970*/  @P0 LOP3.LUT R4, R4, R19, RZ, 0x3c, !PT ;  /* 0x0000001304040212 */ /* 0x000fc600078e3cff */
[----:B------:R-:W4:Y:S01]  /*0980*/  @P2 LDG.E.CONSTANT R19, desc[UR8][R10.64+0xcc] ;  /* 0x0000cc080a132981 */ /* 0x000f22000c1e9900 */
[----:B------:R-:W-:-:S03]  /*0990*/  @P0 LOP3.LUT R3, R3, R18, RZ, 0x3c, !PT ;  /* 0x0000001203030212 */ /* 0x000fc600078e3cff */
[----:B------:R-:W4:Y:S01]  /*09a0*/  @P2 LDG.E.CONSTANT R18, desc[UR8][R10.64+0xd8] ;  /* 0x0000d8080a122981 */ /* 0x000f22000c1e9900 */
[----:B------:R-:W-:Y:S02]  /*09b0*/  @P0 LOP3.LUT R2, R2, R15, RZ, 0x3c, !PT ;  /* 0x0000000f02020212 */ /* 0x000fe400078e3cff */
[----:B------:R-:W-:Y:S01]  /*09c0*/  LOP3.LUT P0, RZ, R20, 0x8000, RZ, 0xc0, !PT ;  /* 0x0000800014ff7812 */ /* 0x000fe2000780c0ff */
[----:B------:R-:W4:Y:S01]  /*09d0*/  @P4 LDG.E.CONSTANT R15, desc[UR8][R10.64+0xfc] ;  /* 0x0000fc080a0f4981 */ /* 0x000f22000c1e9900 */
[----:B------:R-:W-:-:S03]  /*09e0*/  @P1 LOP3.LUT R5, R5, R22, RZ, 0x3c, !PT ;  /* 0x0000001605051212 */ /* 0x000fc600078e3cff */
[----:B------:R-:W4:Y:S04]  /*09f0*/  @P3 LDG.E.CONSTANT R20, desc[UR8][R10.64+0xe4] ;  /* 0x0000e4080a143981 */ /* 0x000f28000c1e9900 */
[----:B------:R-:W4:Y:S01]  /*0a00*/  @P3 LDG.E.CONSTANT R22, desc[UR8][R10.64+0xec] ;  /* 0x0000ec080a163981 */ /* 0x000f22000c1e9900 */
[----:B------:R-:W-:-:S03]  /*0a10*/  @P1 LOP3.LUT R3, R3, R24, RZ, 0x3c, !PT ;  /* 0x0000001803031212 */ /* 0x000fc600078e3cff */
        /* <DEDUP_REMOVED lines=21> */
[----:B------:R-:W-:Y:S01]  /*0b70*/  @P4 LOP3.LUT R5, R5, R24, RZ, 0x3c, !PT ;  /* 0x0000001805054212 */ /* 0x000fe200078e3cff */
        /* <DEDUP_REMOVED lines=8> */
[----:B------:R-:W-:Y:S02]  /*0c00*/  @P4 LOP3.LUT R2, R2, R15, RZ, 0x3c, !PT ;  /* 0x0000000f02024212 */ /* 0x000fe400078e3cff */
[----:B------:R-:W-:Y:S01]  /*0c10*/  @P4 LOP3.LUT R3, R3, R16, RZ, 0x3c, !PT ;  /* 0x0000001003034212 */ /* 0x000fe200078e3cff */
[----:B------:R-:W4:Y:S01]  /*0c20*/  @P6 LDG.E.CONSTANT R15, desc[UR8][R10.64+0x11c] ;  /* 0x00011c080a0f6981 */ /* 0x000f22000c1e9900 */
[----:B------:R-:W-:-:S03]  /*0c30*/  @P4 LOP3.LUT R4, R4, R25, RZ, 0x3c, !PT ;  /* 0x0000001904044212 */ /* 0x000fc600078e3cff */
[----:B------:R-:W4:Y:S04]  /*0c40*/  @P6 LDG.E.CONSTANT R16, desc[UR8][R10.64+0x128] ;  /* 0x000128080a106981 */ /* 0x000f28000c1e9900 */
[----:B------:R-:W4:Y:S01]  /*0c50*/  @P0 LDG.E.CONSTANT R25, desc[UR8][R10.64+0x138] ;  /* 0x000138080a190981 */ /* 0x000f22000c1e9900 */
[----:B------:R-:W-:-:S05]  /*0c60*/  VIADD R14, R14, 0x10 ;  /* 0x000000100e0e7836 */ /* 0x000fca0000000000 */
[----:B------:R-:W-:Y:S02]  /*0c70*/  ISETP.NE.AND P1, PT, R14, 0x20, PT ;  /* 0x000000200e00780c */ /* 0x000fe40003f25270 */
[----:B------:R-:W-:Y:S02]  /*0c80*/  @P5 LOP3.LUT R5, R5, R18, RZ, 0x3c, !PT ;  /* 0x0000001205055212 */ /* 0x000fe400078e3cff */
[----:B------:R-:W-:Y:S02]  /*0c90*/  @P5 LOP3.LUT R2, R2, R19, RZ, 0x3c, !PT ;  /* 0x0000001302025212 */ /* 0x000fe400078e3cff */
[----:B------:R-:W-:Y:S02]  /*0ca0*/  @P5 LOP3.LUT R3, R3, R20, RZ, 0x3c, !PT ;  /* 0x0000001403035212 */ /* 0x000fe400078e3cff */
[----:B------:R-:W-:Y:S02]  /*0cb0*/  @P6 LOP3.LUT R5, R5, R22, RZ, 0x3c, !PT ;  /* 0x0000001605056212 */ /* 0x000fe400078e3cff */
[----:B------:R-:W-:-:S02]  /*0cc0*/  @P0 LOP3.LUT R0, R0, R27, RZ, 0x3c, !PT ;  /* 0x0000001b00000212 */ /* 0x000fc400078e3cff */
[----:B------:R-:W-:Y:S02]  /*0cd0*/  @P0 LOP3.LUT R5, R5, R24, RZ, 0x3c, !PT ;  /* 0x0000001805050212 */ /* 0x000fe400078e3cff */
[----:B--2---:R-:W-:Y:S02]  /*0ce0*/  @P5 LOP3.LUT R4, R4, R17, RZ, 0x3c, !PT ;  /* 0x0000001104045212 */ /* 0x004fe400078e3cff */
[----:B---3--:R-:W-:Y:S02]  /*0cf0*/  @P6 LOP3.LUT R2, R2, R21, RZ, 0x3c, !PT ;  /* 0x0000001502026212 */ /* 0x008fe400078e3cff */
[----:B----4-:R-:W-:Y:S02]  /*0d00*/  @P6 LOP3.LUT R4, R4, R15, RZ, 0x3c, !PT ;  /* 0x0000000f04046212 */ /* 0x010fe400078e3cff */
[----:B------:R-:W-:Y:S02]  /*0d10*/  @P6 LOP3.LUT R3, R3, R16, RZ, 0x3c, !PT ;  /* 0x0000001003036212 */ /* 0x000fe400078e3cff */
[----:B------:R-:W-:-:S02]  /*0d20*/  @P0 LOP3.LUT R4, R4, R23, RZ, 0x3c, !PT ;  /* 0x0000001704040212 */ /* 0x000fc400078e3cff */
[----:B------:R-:W-:Y:S02]  /*0d30*/  @P0 LOP3.LUT R3, R3, R26, RZ, 0x3c, !PT ;  /* 0x0000001a03030212 */ /* 0x000fe400078e3cff */
[----:B------:R-:W-:Y:S01]  /*0d40*/  @P0 LOP3.LUT R2, R2, R25, RZ, 0x3c, !PT ;  /* 0x0000001902020212 */ /* 0x000fe200078e3cff */
[----:B------:R-:W-:Y:S06]  /*0d50*/  @P1 BRA `(.L_x_24) ;  /* 0xfffffff4004c1947 */ /* 0x000fec000383ffff */
[----:B------:R-:W-:-:S05]  /*0d60*/  VIADD R12, R12, 0x1 ;  /* 0x000000010c0c7836 */ /* 0x000fca0000000000 */
[----:B------:R-:W-:-:S13]  /*0d70*/  ISETP.NE.AND P0, PT, R12, 0x5, PT ;  /* 0x000000050c00780c */ /* 0x000fda0003f05270 */
[----:B------:R-:W-:Y:S05]  /*0d80*/  @P0 BRA `(.L_x_25) ;  /* 0xfffffff400300947 */ /* 0x000fea000383ffff */
[----:B------:R1:W-:Y:S01]  /*0d90*/  STL.64 [R1+0x8], R4 ;  /* 0x0000080401007387 */ /* 0x0003e20000100a00 */
[----:B------:R-:W-:-:S03]  /*0da0*/  ULOP3.LUT UR6, UR5, 0x3, URZ, 0xc0, !UPT ;  /* 0x0000000305067892 */ /* 0x000fc6000f8ec0ff */
[----:B------:R1:W-:Y:S01]  /*0db0*/  STL.64 [R1+0x10], R2 ;  /* 0x0000100201007387 */ /* 0x0003e20000100a00 */
[----:B------:R-:W-:-:S03]  /*0dc0*/  UISETP.NE.U32.AND UP0, UPT, UR6, 0x1, UPT ;  /* 0x000000010600788c */ /* 0x000fc6000bf05070 */
[----:B------:R1:W-:Y:S01]  /*0dd0*/  STL [R1+0x4], R0 ;  /* 0x0000040001007387 */ /* 0x0003e20000100800 */
[----:B------:R-:W-:-:S09]  /*0de0*/  UISETP.NE.AND.EX UP0, UPT, URZ, URZ, UPT, UP0 ;  /* 0x000000ffff00728c */ /* 0x000fd2000bf05300 */
[----:B-1----:R-:W-:Y:S05]  /*0df0*/  BRA.U !UP0, `(.L_x_23) ;  /* 0x0000001508e87547 */ /* 0x002fea000b800000 */
[----:B------:R-:W-:Y:S01]  /*0e00*/  IMAD.MOV.U32 R0, RZ, RZ, RZ ;  /* 0x000000ffff007224 */ /* 0x000fe200078e00ff */
[----:B------:R-:W-:Y:S01]  /*0e10*/  CS2R R2, SRZ ;  /* 0x0000000000027805 */ /* 0x000fe2000001ff00 */
[----:B------:R-:W-:Y:S01]  /*0e20*/  IMAD.MOV.U32 R12, RZ, RZ, RZ ;  /* 0x000000ffff0c7224 */ /* 0x000fe200078e00ff */
[----:B------:R-:W-:-:S07]  /*0e30*/  CS2R R4, SRZ ;  /* 0x0000000000047805 */ /* 0x000fce000001ff00 */
.L_x_27:
[----:B------:R-:W-:-:S06]  /*0e40*/  IMAD R9, R12, 0x4, R1 ;  /* 0x000000040c097824 */ /* 0x000fcc00078e0201 */
[----:B------:R-:W5:Y:S01]  /*0e50*/  LDL R9, [R9+0x4] ;  /* 0x0000040009097983 */ /* 0x000f620000100800 */
[----:B------:R-:W-:Y:S02]  /*0e60*/  IMAD.SHL.U32 R13, R12, 0x20, RZ ;  /* 0x000000200c0d7824 */ /* 0x000fe400078e00ff */
[----:B------:R-:W-:-:S07]  /*0e70*/  IMAD.MOV.U32 R14, RZ, RZ, RZ ;  /* 0x000000ffff0e7224 */ /* 0x000fce00078e00ff */
.L_x_26:
[----:B-----5:R-:W-:Y:S01]  /*0e80*/  SHF.R.U32.HI R20, RZ, R14, R9 ;  /* 0x0000000eff147219 */ /* 0x020fe20000011609 */
[----:B------:R-:W-:-:S03]  /*0e90*/  IMAD.IADD R10, R13, 0x1, R14 ;  /* 0x000000010d0a7824 */ /* 0x000fc600078e020e */
[----:B------:R-:W-:-:S04]  /*0ea0*/  LOP3.LUT R11, R20, 0x1, RZ, 0xc0, !PT ;  /* 0x00000001140b7812 */ /* 0x000fc800078ec0ff */
[----:B------:R-:W-:Y:S01]  /*0eb0*/  ISETP.NE.U32.AND P0, PT, R11, 0x1, PT ;  /* 0x000000010b00780c */ /* 0x000fe20003f05070 */
[----:B------:R-:W-:-:S03]  /*0ec0*/  IMAD R11, R10, 0x5, RZ ;  /* 0x000000050a0b7824 */ /* 0x000fc600078e02ff */
[----:B------:R-:W-:Y:S01]  /*0ed0*/  R2P PR, R20, 0x7e ;  /* 0x0000007e14007804 */ /* 0x000fe20000000000 */
[----:B------:R-:W-:-:S08]  /*0ee0*/  IMAD.WIDE.U32 R10, R11, 0x4, R6 ;  /* 0x000000040b0a7825 */ /* 0x000fd000078e0006 */
[----:B------:R-:W2:Y:S04]  /*0ef0*/  @!P0 LDG.E.CONSTANT R15, desc[UR8][R10.64] ;  /* 0x000000080a0f8981 */ /* 0x000ea8000c1e9900 */
        /* <DEDUP_REMOVED lines=174> */
[----:B-1----:R-:W-:Y:S05]  /*19e0*/  BRA.U UP0, `(.L_x_23) ;  /* 0x0000000900ec7547 */ /* 0x002fea000b800000 */
[----:B------:R-:W-:Y:S01]  /*19f0*/  IMAD.MOV.U32 R0, RZ, RZ, RZ ;  /* 0x000000ffff007224 */ /* 0x000fe200078e00ff */
[----:B------:R-:W-:Y:S01]  /*1a00*/  CS2R R2, SRZ ;  /* 0x0000000000027805 */ /* 0x000fe2000001ff00 */
[----:B------:R-:W-:Y:S01]  /*1a10*/  IMAD.MOV.U32 R12, RZ, RZ, RZ ;  /* 0x000000ffff0c7224 */ /* 0x000fe200078e00ff */
[----:B------:R-:W-:-:S07]  /*1a20*/  CS2R R4, SRZ ;  /* 0x0000000000047805 */ /* 0x000fce000001ff00 */
.L_x_29:
[----:B------:R-:W-:-:S06]  /*1a30*/  IMAD R9, R12, 0x4, R1 ;  /* 0x000000040c097824 */ /* 0x000fcc00078e0201 */
[----:B------:R-:W5:Y:S01]  /*1a40*/  LDL R9, [R9+0x4] ;  /* 0x0000040009097983 */ /* 0x000f620000100800 */
[----:B------:R-:W-:Y:S02]  /*1a50*/  IMAD.SHL.U32 R13, R12, 0x20, RZ ;  /* 0x000000200c0d7824 */ /* 0x000fe400078e00ff */
[----:B------:R-:W-:-:S07]  /*1a60*/  IMAD.MOV.U32 R14, RZ, RZ, RZ ;  /* 0x000000ffff0e7224 */ /* 0x000fce00078e00ff */
.L_x_28:
        /* <DEDUP_REMOVED lines=176> */
[----:B------:R1:W-:Y:S04]  /*2570*/  STL.64 [R1+0x8], R4 ;  /* 0x0000080401007387 */ /* 0x0003e80000100a00 */
[----:B------:R1:W-:Y:S04]  /*2580*/  STL.64 [R1+0x10], R2 ;  /* 0x0000100201007387 */ /* 0x0003e80000100a00 */
[----:B------:R1:W-:Y:S02]  /*2590*/  STL [R1+0x4], R0 ;  /* 0x0000040001007387 */ /* 0x0003e40000100800 */
.L_x_23:
[----:B------:R-:W-:Y:S01]  /*25a0*/  UISETP.GT.U32.AND UP0, UPT, UR5, 0x3, UPT ;  /* 0x000000030500788c */ /* 0x000fe2000bf04070 */
[----:B------:R-:W-:Y:S01]  /*25b0*/  VIADD R8, R8, 0x1 ;  /* 0x0000000108087836 */ /* 0x000fe20000000000 */
[----:B------:R-:W-:Y:S02]  /*25c0*/  USHF.R.U32.HI UR6, URZ, 0x2, UR4 ;  /* 0x00000002ff067899 */ /* 0x000fe40008011604 */
[----:B------:R-:W-:Y:S02]  /*25d0*/  UISETP.GT.U32.AND.EX UP0, UPT, UR4, URZ, UPT, UP0 ;  /* 0x000000ff0400728c */ /* 0x000fe4000bf04100 */
[----:B------:R-:W-:-:S03]  /*25e0*/  USHF.R.U64 UR5, UR5, 0x2, UR4 ;  /* 0x0000000205057899 */ /* 0x000fc60008001204 */
[----:B------:R-:W-:-:S04]  /*25f0*/  UMOV UR4, UR6 ;  /* 0x0000000600047c82 */ /* 0x000fc80008000000 */
[----:B------:R-:W-:Y:S05]  /*2600*/  BRA.U UP0, `(.L_x_30) ;  /* 0xffffffd900e87547 */ /* 0x000fea000b83ffff */
[----:B0-----:R-:W-:Y:S05]  /*2610*/  EXIT ;  /* 0x000000000000794d */ /* 0x001fea0003800000 */
.L_x_31:
        /* <DEDUP_REMOVED lines=14> */
.L_x_38:


//--------------------- .nv.global.init           --------------------------
	.section	.nv.global.init,"aw",@progbits
	.align	4
.nv.global.init:
	.type		mrg32k3aM1SubSeq,@object
	.size		mrg32k3aM1SubSeq,(mrg32k3aM2SubSeq - mrg32k3aM1SubSeq)
mrg32k3aM1SubSeq:
        /*0000*/ 	.byte	0x0b, 0xcc, 0xee, 0x04, 0x73, 0x29, 0x8b, 0x6f, 0xf6, 0x53, 0x03, 0xf6, 0x23, 0xf6, 0xea, 0xda
        /* <DEDUP_REMOVED lines=125> */
	.type		mrg32k3aM2SubSeq,@object
	.size		mrg32k3aM2SubSeq,(mrg32k3aM1 - mrg32k3aM2SubSeq)
mrg32k3aM2SubSeq:
        /* <DEDUP_REMOVED lines=126> */
	.type		mrg32k3aM1,@object
	.size		mrg32k3aM1,(mrg32k3aM1Seq - mrg32k3aM1)
mrg32k3aM1:
        /* <DEDUP_REMOVED lines=144> */
	.type		mrg32k3aM1Seq,@object
	.size		mrg32k3aM1Seq,(mrg32k3aM2 - mrg32k3aM1Seq)
mrg32k3aM1Seq:
        /* <DEDUP_REMOVED lines=144> */
	.type		mrg32k3aM2,@object
	.size		mrg32k3aM2,(mrg32k3aM2Seq - mrg32k3aM2)
mrg32k3aM2:
        /* <DEDUP_REMOVED lines=144> */
	.type		mrg32k3aM2Seq,@object
	.size		mrg32k3aM2Seq,(precalc_xorwow_matrix - mrg32k3aM2Seq)
mrg32k3aM2Seq:
        /* <DEDUP_REMOVED lines=144> */
	.type		precalc_xorwow_matrix,@object
	.size		precalc_xorwow_matrix,(precalc_xorwow_offset_matrix - precalc_xorwow_matrix)
precalc_xorwow_matrix:
        /* <DEDUP_REMOVED lines=6400> */
	.type		precalc_xorwow_offset_matrix,@object
	.size		precalc_xorwow_offset_matrix,($str - precalc_xorwow_offset_matrix)
precalc_xorwow_offset_matrix:
        /* <DEDUP_REMOVED lines=6400> */
	.type		$str,@object
	.size		$str,($str$2 - $str)
$str:
        /*353c0*/ 	.byte	0x66, 0x69, 0x72, 0x69, 0x6e, 0x67, 0x20, 0x3a, 0x29, 0x00
	.type		$str$2,@object
	.size		$str$2,($str$1 - $str$2)
$str$2:
        /*353ca*/ 	.byte	0x6e, 0x65, 0x75, 0x72, 0x6f, 0x6e, 0x3a, 0x20, 0x25, 0x64, 0x2c, 0x20, 0x77, 0x65, 0x69, 0x67
        /*353da*/ 	.byte	0x68, 0x74, 0x65, 0x64, 0x20, 0x73, 0x75, 0x6d, 0x3a, 0x20, 0x25, 0x2e, 0x32, 0x66, 0x2c, 0x20
        /*353ea*/ 	.byte	0x6f, 0x75, 0x74, 0x70, 0x75, 0x74, 0x3a, 0x20, 0x25, 0x64, 0x0a, 0x00
	.type		$str$1,@object
	.size		$str$1,(.L_10 - $str$1)
$str$1:
        /*353f6*/ 	.byte	0x6e, 0x65, 0x75, 0x72, 0x6f, 0x6e, 0x3a, 0x20, 0x25, 0x64, 0x2c, 0x20, 0x73, 0x79, 0x6e, 0x61
        /*35406*/ 	.byte	0x70, 0x73, 0x65, 0x3a, 0x20, 0x25, 0x64, 0x2c, 0x20, 0x77, 0x65, 0x69, 0x67, 0x68, 0x74, 0x3a
        /*35416*/ 	.byte	0x20, 0x25, 0x2e, 0x32, 0x66, 0x2c, 0x20, 0x61, 0x63, 0x74, 0x69, 0x76, 0x69, 0x74, 0x79, 0x3a
        /*35426*/ 	.byte	0x20, 0x25, 0x2e, 0x32, 0x66, 0x2c, 0x20, 0x69, 0x6e, 0x70, 0x75, 0x74, 0x3a, 0x20, 0x25, 0x64
        /*35436*/ 	.byte	0x0a, 0x00
.L_10:


//--------------------- .nv.shared.reserved.0     --------------------------
	.section	.nv.shared.reserved.0,"aw",@nobits
	.weak		__nv_reservedSMEM_offset_0_alias
	.size		__nv_reservedSMEM_offset_0_alias, 0, 64
	.other		__nv_reservedSMEM_offset_0_alias,@"STO_CUDA_RESERVED_SHARED STV_DEFAULT"
__nv_reservedSMEM_offset_0_alias:
	.zero		0
	.zero		64


//--------------------- .nv.constant0._Z12printNeuronsPiPf --------------------------
	.section	.nv.constant0._Z12printNeuronsPiPf,"a",@progbits
	.sectionflags	@""
	.align	4
.nv.constant0._Z12printNeuronsPiPf:
	.zero		912


//--------------------- .nv.constant0._Z13printSynapsesP7Synapsem --------------------------
	.section	.nv.constant0._Z13printSynapsesP7Synapsem,"a",@progbits
	.sectionflags	@""
	.align	4
.nv.constant0._Z13printSynapsesP7Synapsem:
	.zero		912


//--------------------- .nv.constant0._Z15compute_neuronsPiPf --------------------------
	.section	.nv.constant0._Z15compute_neuronsPiPf,"a",@progbits
	.sectionflags	@""
	.align	4
.nv.constant0._Z15compute_neuronsPiPf:
	.zero		912


//--------------------- .nv.constant0._Z16compute_synapsesP7SynapsePfm --------------------------
	.section	.nv.constant0._Z16compute_synapsesP7SynapsePfm,"a",@progbits
	.sectionflags	@""
	.align	4
.nv.constant0._Z16compute_synapsesP7SynapsePfm:
	.zero		920


//--------------------- .nv.constant0._Z12init_neuronsPiPf --------------------------
	.section	.nv.constant0._Z12init_neuronsPiPf,"a",@progbits
	.sectionflags	@""
	.align	4
.nv.constant0._Z12init_neuronsPiPf:
	.zero		912


//--------------------- .nv.constant0._Z13init_synapsesP7SynapsemPiS1_17curandStateXORWOW --------------------------
	.section	.nv.constant0._Z13init_synapsesP7SynapsemPiS1_17curandStateXORWOW,"a",@progbits
	.sectionflags	@""
	.align	4
.nv.constant0._Z13init_synapsesP7SynapsemPiS1_17curandStateXORWOW:
	.zero		976


//--------------------- .nv.constant0._Z16init_random_seedj17curandStateXORWOW --------------------------
	.section	.nv.constant0._Z16init_random_seedj17curandStateXORWOW,"a",@progbits
	.sectionflags	@""
	.align	4
.nv.constant0._Z16init_random_seedj17curandStateXORWOW:
	.zero		952


//--------------------- SYMBOLS --------------------------

	.type		.nv.reservedSmem.offset0,@object
	.size		.nv.reservedSmem.offset0,0x4
	.type		vprintf,@function
